	.target	sm_90a

	.elftype	@"ET_EXEC"


//--------------------- .note.nv.tkinfo           --------------------------
	.section	.note.nv.tkinfo,"",@"SHT_NOTE"
	.sectionflags	@"SHF_NOTE_NV_TKINFO"
	.tkinfo
        /*0018*/ 	.word	0x00000002
        /*0030*/ 	.string	""
        /*0030*/ 	.string	"ptxas"
        /*0030*/ 	.string	"Cuda compilation tools, release 13.0, V13.0.88"
        /*0030*/ 	.string	"Build cuda_13.0.r13.0/compiler.36424714_0"
        /*0030*/ 	.string	"-v  -suppress-debug-info  -lineinfo  -arch sm_90a "



//--------------------- .note.nv.cuinfo           --------------------------
	.section	.note.nv.cuinfo,"",@"SHT_NOTE"
	.sectionflags	@"SHF_NOTE_NV_CUINFO"
        /*0018*/ 	.short	0x0002
        /*001a*/ 	.short	0x005a
        /*001c*/ 	.short	0x0082
	.zero		2


//--------------------- .nv.info                  --------------------------
	.section	.nv.info,"",@"SHT_CUDA_INFO"
	.align	4


	//----- nvinfo : EIATTR_REGCOUNT
	.align		4
        /*0000*/ 	.byte	0x04, 0x2f
        /*0002*/ 	.short	(.L_1 - .L_0)
	.align		4
.L_0:
        /*0004*/ 	.word	index@(gluon_wgmma)
        /*0008*/ 	.word	0x0000003a


	//----- nvinfo : EIATTR_FRAME_SIZE
	.align		4
.L_1:
        /*000c*/ 	.byte	0x04, 0x11
        /*000e*/ 	.short	(.L_3 - .L_2)
	.align		4
.L_2:
        /*0010*/ 	.word	index@(gluon_wgmma)
        /*0014*/ 	.word	0x00000000


	//----- nvinfo : EIATTR_MIN_STACK_SIZE
	.align		4
.L_3:
        /*0018*/ 	.byte	0x04, 0x12
        /*001a*/ 	.short	(.L_5 - .L_4)
	.align		4
.L_4:
        /*001c*/ 	.word	index@(gluon_wgmma)
        /*0020*/ 	.word	0x00000000
.L_5:


//--------------------- .nv.compat                --------------------------
	.section	.nv.compat,"",@"SHT_CUDA_COMPAT_INFO"
	.align	4
        /*0000*/ 	.byte	0x02, 0x09, 0x01, 0x00, 0x02, 0x02, 0x04, 0x00, 0x02, 0x05, 0x05, 0x00, 0x03, 0x07, 0x01, 0x01
        /*0010*/ 	.byte	0x02, 0x03, 0x03, 0x00, 0x02, 0x06, 0x01, 0x00, 0x04, 0x0b, 0x08, 0x00, 0x00, 0x00, 0x00, 0x00
        /*0020*/ 	.byte	0x00, 0x00, 0x00, 0x00


//--------------------- .nv.info.gluon_wgmma      --------------------------
	.section	.nv.info.gluon_wgmma,"",@"SHT_CUDA_INFO"
	.sectionflags	@""
	.align	4


	//----- nvinfo : EIATTR_CUDA_API_VERSION
	.align		4
        /*0000*/ 	.byte	0x04, 0x37
        /*0002*/ 	.short	(.L_7 - .L_6)
.L_6:
        /*0004*/ 	.word	0x00000082


	//----- nvinfo : EIATTR_KPARAM_INFO
	.align		4
.L_7:
        /*0008*/ 	.byte	0x04, 0x17
        /*000a*/ 	.short	(.L_9 - .L_8)
.L_8:
        /*000c*/ 	.word	0x00000000
        /*0010*/ 	.short	0x000a
        /*0012*/ 	.short	0x0048
        /*0014*/ 	.byte	0x00, 0xf4, 0x21, 0x00


	//----- nvinfo : EIATTR_KPARAM_INFO
	.align		4
.L_9:
        /*0018*/ 	.byte	0x04, 0x17
        /*001a*/ 	.short	(.L_11 - .L_10)
.L_10:
        /*001c*/ 	.word	0x00000000
        /*0020*/ 	.short	0x0009
        /*0022*/ 	.short	0x0040
        /*0024*/ 	.byte	0x00, 0xf4, 0x21, 0x00


	//----- nvinfo : EIATTR_KPARAM_INFO
	.align		4
.L_11:
        /*0028*/ 	.byte	0x04, 0x17
        /*002a*/ 	.short	(.L_13 - .L_12)
.L_12:
        /*002c*/ 	.word	0x00000000
        /*0030*/ 	.short	0x0008
        /*0032*/ 	.short	0x0038
        /*0034*/ 	.byte	0x00, 0xf0, 0x21, 0x00


	//----- nvinfo : EIATTR_KPARAM_INFO
	.align		4
.L_13:
        /*0038*/ 	.byte	0x04, 0x17
        /*003a*/ 	.short	(.L_15 - .L_14)
.L_14:
        /*003c*/ 	.word	0x00000000
        /*0040*/ 	.short	0x0007
        /*0042*/ 	.short	0x0030
        /*0044*/ 	.byte	0x00, 0xf0, 0x21, 0x00


	//----- nvinfo : EIATTR_KPARAM_INFO
	.align		4
.L_15:
        /*0048*/ 	.byte	0x04, 0x17
        /*004a*/ 	.short	(.L_17 - .L_16)
.L_16:
        /*004c*/ 	.word	0x00000000
        /*0050*/ 	.short	0x0006
        /*0052*/ 	.short	0x0028
        /*0054*/ 	.byte	0x00, 0xf0, 0x21, 0x00


	//----- nvinfo : EIATTR_KPARAM_INFO
	.align		4
.L_17:
        /*0058*/ 	.byte	0x04, 0x17
        /*005a*/ 	.short	(.L_19 - .L_18)
.L_18:
        /*005c*/ 	.word	0x00000000
        /*0060*/ 	.short	0x0005
        /*0062*/ 	.short	0x0020
        /*0064*/ 	.byte	0x00, 0xf0, 0x11, 0x00


	//----- nvinfo : EIATTR_KPARAM_INFO
	.align		4
.L_19:
        /*0068*/ 	.byte	0x04, 0x17
        /*006a*/ 	.short	(.L_21 - .L_20)
.L_20:
        /*006c*/ 	.word	0x00000000
        /*0070*/ 	.short	0x0004
        /*0072*/ 	.short	0x001c
        /*0074*/ 	.byte	0x00, 0xf0, 0x11, 0x00


	//----- nvinfo : EIATTR_KPARAM_INFO
	.align		4
.L_21:
        /*0078*/ 	.byte	0x04, 0x17
        /*007a*/ 	.short	(.L_23 - .L_22)
.L_22:
        /*007c*/ 	.word	0x00000000
        /*0080*/ 	.short	0x0003
        /*0082*/ 	.short	0x0018
        /*0084*/ 	.byte	0x00, 0xf0, 0x11, 0x00


	//----- nvinfo : EIATTR_KPARAM_INFO
	.align		4
.L_23:
        /*0088*/ 	.byte	0x04, 0x17
        /*008a*/ 	.short	(.L_25 - .L_24)
.L_24:
        /*008c*/ 	.word	0x00000000
        /*0090*/ 	.short	0x0002
        /*0092*/ 	.short	0x0010
        /*0094*/ 	.byte	0x00, 0xf4, 0x21, 0x00


	//----- nvinfo : EIATTR_KPARAM_INFO
	.align		4
.L_25:
        /*0098*/ 	.byte	0x04, 0x17
        /*009a*/ 	.short	(.L_27 - .L_26)
.L_26:
        /*009c*/ 	.word	0x00000000
        /*00a0*/ 	.short	0x0001
        /*00a2*/ 	.short	0x0008
        /*00a4*/ 	.byte	0x00, 0xf4, 0x21, 0x00


	//----- nvinfo : EIATTR_KPARAM_INFO
	.align		4
.L_27:
        /*00a8*/ 	.byte	0x04, 0x17
        /*00aa*/ 	.short	(.L_29 - .L_28)
.L_28:
        /*00ac*/ 	.word	0x00000000
        /*00b0*/ 	.short	0x0000
        /*00b2*/ 	.short	0x0000
        /*00b4*/ 	.byte	0x00, 0xf4, 0x21, 0x00


	//----- nvinfo : EIATTR_SPARSE_MMA_MASK
	.align		4
.L_29:
        /*00b8*/ 	.byte	0x03, 0x50
        /*00ba*/ 	.short	0x0000


	//----- nvinfo : EIATTR_MAXREG_COUNT
	.align		4
        /*00bc*/ 	.byte	0x03, 0x1b
        /*00be*/ 	.short	0x00ff


	//----- nvinfo : EIATTR_NUM_BARRIERS
	.align		4
        /*00c0*/ 	.byte	0x02, 0x4c
        /*00c2*/ 	.byte	0x01
	.zero		1


	//----- nvinfo : EIATTR_MERCURY_ISA_VERSION
	.align		4
        /*00c4*/ 	.byte	0x03, 0x5f
        /*00c6*/ 	.short	0x0101


	//----- nvinfo : EIATTR_INT_WARP_WIDE_INSTR_OFFSETS
	.align		4
        /*00c8*/ 	.byte	0x04, 0x31
        /*00ca*/ 	.short	(.L_31 - .L_30)


	//   ....[0]....
.L_30:
        /*00cc*/ 	.word	0x00001330


	//   ....[1]....
        /*00d0*/ 	.word	0x000013c0


	//   ....[2]....
        /*00d4*/ 	.word	0x00001690


	//   ....[3]....
        /*00d8*/ 	.word	0x000016a0


	//   ....[4]....
        /*00dc*/ 	.word	0x000016b0


	//   ....[5]....
        /*00e0*/ 	.word	0x000016c0


	//   ....[6]....
        /*00e4*/ 	.word	0x00001c20


	//   ....[7]....
        /*00e8*/ 	.word	0x00001c30


	//----- nvinfo : EIATTR_COOP_GROUP_MASK_REGIDS
	.align		4
.L_31:
        /*00ec*/ 	.byte	0x04, 0x29
        /*00ee*/ 	.short	(.L_33 - .L_32)


	//   ....[0]....
.L_32:
        /*00f0*/ 	.word	0xffffffff


	//   ....[1]....
        /*00f4*/ 	.word	0xffffffff


	//   ....[2]....
        /*00f8*/ 	.word	0xffffffff


	//----- nvinfo : EIATTR_COOP_GROUP_INSTR_OFFSETS
	.align		4
.L_33:
        /*00fc*/ 	.byte	0x04, 0x28
        /*00fe*/ 	.short	(.L_35 - .L_34)


	//   ....[0]....
.L_34:
        /*0100*/ 	.word	0x00000150


	//   ....[1]....
        /*0104*/ 	.word	0x00000700


	//   ....[2]....
        /*0108*/ 	.word	0x00000cf0


	//----- nvinfo : EIATTR_MBARRIER_INSTR_OFFSETS
	.align		4
.L_35:
        /*010c*/ 	.byte	0x04, 0x39
        /*010e*/ 	.short	(.L_37 - .L_36)


	//   ....[0]....
.L_36:
        /*0110*/ 	.word	0x00001450
        /*0114*/ 	.word	0x000000ff
        /*0118*/ 	.word	0x00006000
        /*011c*/ 	.short	0x0100
        /*011e*/ 	.byte	0x08
	.zero		1


	//   ....[1]....
        /*0120*/ 	.word	0x000017d0
        /*0124*/ 	.word	0x000000ff
        /*0128*/ 	.word	0x00006000
        /*012c*/ 	.short	0x010a
        /*012e*/ 	.byte	0x08
	.zero		1


	//   ....[2]....
        /*0130*/ 	.word	0x00001ac0
        /*0134*/ 	.word	0x000000ff
        /*0138*/ 	.word	0x00006000
        /*013c*/ 	.short	0x0108
        /*013e*/ 	.byte	0x08
	.zero		1


	//   ....[3]....
        /*0140*/ 	.word	0x00001cc0
        /*0144*/ 	.word	0x000000ff
        /*0148*/ 	.word	0x00006000
        /*014c*/ 	.short	0x010a
        /*014e*/ 	.byte	0x08
	.zero		1


	//----- nvinfo : EIATTR_NUM_MBARRIERS
	.align		4
.L_37:
        /*0150*/ 	.byte	0x03, 0x38
        /*0152*/ 	.short	0x0001


	//----- nvinfo : EIATTR_EXIT_INSTR_OFFSETS
	.align		4
        /*0154*/ 	.byte	0x04, 0x1c
        /*0156*/ 	.short	(.L_39 - .L_38)


	//   ....[0]....
.L_38:
        /*0158*/ 	.word	0x00001cb0


	//----- nvinfo : EIATTR_REQNTID
	.align		4
.L_39:
        /*015c*/ 	.byte	0x04, 0x10
        /*015e*/ 	.short	(.L_41 - .L_40)
.L_40:
        /*0160*/ 	.word	0x00000100
        /*0164*/ 	.word	0x00000001
        /*0168*/ 	.word	0x00000001


	//----- nvinfo : EIATTR_CRS_STACK_SIZE
	.align		4
.L_41:
        /*016c*/ 	.byte	0x04, 0x1e
        /*016e*/ 	.short	(.L_43 - .L_42)
.L_42:
        /*0170*/ 	.word	0x00000000


	//----- nvinfo : EIATTR_CBANK_PARAM_SIZE
	.align		4
.L_43:
        /*0174*/ 	.byte	0x03, 0x19
        /*0176*/ 	.short	0x0050


	//----- nvinfo : EIATTR_PARAM_CBANK
	.align		4
        /*0178*/ 	.byte	0x04, 0x0a
        /*017a*/ 	.short	(.L_45 - .L_44)
	.align		4
.L_44:
        /*017c*/ 	.word	index@(.nv.constant0.gluon_wgmma)
        /*0180*/ 	.short	0x0210
        /*0182*/ 	.short	0x0050


	//----- nvinfo : EIATTR_SW_WAR
	.align		4
.L_45:
        /*0184*/ 	.byte	0x04, 0x36
        /*0186*/ 	.short	(.L_47 - .L_46)
.L_46:
        /*0188*/ 	.word	0x00000008
.L_47:


//--------------------- .nv.callgraph             --------------------------
	.section	.nv.callgraph,"",@"SHT_CUDA_CALLGRAPH"
	.align	4
	.sectionentsize	8
	.align		4
        /*0000*/ 	.word	0x00000000
	.align		4
        /*0004*/ 	.word	0xffffffff
	.align		4
        /*0008*/ 	.word	0x00000000
	.align		4
        /*000c*/ 	.word	0xfffffffe
	.align		4
        /*0010*/ 	.word	0x00000000
	.align		4
        /*0014*/ 	.word	0xfffffffd
	.align		4
        /*0018*/ 	.word	0x00000000
	.align		4
        /*001c*/ 	.word	0xfffffffc


//--------------------- .text.gluon_wgmma         --------------------------
	.section	.text.gluon_wgmma,"ax",@progbits
	.align	128
        .global         gluon_wgmma
        .type           gluon_wgmma,@function
        .size           gluon_wgmma,(.L_x_52 - gluon_wgmma)
        .other          gluon_wgmma,@"STO_CUDA_ENTRY STV_DEFAULT"
gluon_wgmma:
.text.gluon_wgmma:
[----:B------:R-:W-:Y:S01]  /*0000*/  LDC R1, c[0x0][0x28] ;  /* 0x00000a00ff017b82 */ /* 0x000fe20000000800 */
[----:B------:R-:W1:Y:S07]  /*0010*/  S2R R0, SR_TID.X ;  /* 0x0000000000007919 */ /* 0x000e6e0000002100 */
[----:B------:R-:W2:Y:S01]  /*0020*/  S2UR UR4, SR_CgaCtaId ;  /* 0x00000000000479c3 */ /* 0x000ea20000008800 */
[----:B------:R-:W-:Y:S01]  /*0030*/  UMOV UR8, 0x400 ;  /* 0x0000040000087882 */ /* 0x000fe20000000000 */
[----:B------:R-:W-:Y:S01]  /*0040*/  ULDC UR6, c[0x0][0xc] ;  /* 0x0000030000067ab9 */ /* 0x000fe20000000800 */
[----:B------:R-:W-:Y:S01]  /*0050*/  ULDC.64 UR24, c[0x0][0x250] ;  /* 0x0000940000187ab9 */ /* 0x000fe20000000a00 */
[----:B------:R-:W-:Y:S04]  /*0060*/  BSSY B0, `(.L_x_0) ;  /* 0x000001e000007945 */ /* 0x000fe80003800000 */
[----:B------:R-:W3:Y:S08]  /*0070*/  LDC R2, c[0x0][0x228] ;  /* 0x00008a00ff027b82 */ /* 0x000ef00000000800 */
[----:B------:R-:W4:Y:S08]  /*0080*/  LDC R8, c[0x0][0x230] ;  /* 0x00008c00ff087b82 */ /* 0x000f300000000800 */
[----:B------:R-:W-:Y:S01]  /*0090*/  S2UR UR26, SR_CTAID.Y ;  /* 0x00000000001a79c3 */ /* 0x000fe20000002600 */
[----:B--2---:R-:W-:-:S03]  /*00a0*/  ULEA UR8, UR4, UR8, 0x18 ;  /* 0x0000000804087291 */ /* 0x004fc6000f8ec03f */
[----:B------:R-:W-:Y:S01]  /*00b0*/  ULDC UR4, c[0x0][0x10] ;  /* 0x0000040000047ab9 */ /* 0x000fe20000000800 */
[----:B-1----:R-:W-:-:S03]  /*00c0*/  LOP3.LUT R6, R0, 0xff, RZ, 0xc0, !PT ;  /* 0x000000ff00067812 */ /* 0x002fc600078ec0ff */
[----:B------:R-:W1:Y:S01]  /*00d0*/  S2UR UR5, SR_CTAID.Z ;  /* 0x00000000000579c3 */ /* 0x000e620000002700 */
[----:B---3--:R-:W-:Y:S01]  /*00e0*/  VIADD R2, R2, 0xffffffff ;  /* 0xffffffff02027836 */ /* 0x008fe20000000000 */
[C---:B------:R-:W-:Y:S02]  /*00f0*/  ISETP.GE.U32.AND P0, PT, R6.reuse, 0x20, PT ;  /* 0x000000200600780c */ /* 0x040fe40003f06070 */
[C---:B------:R-:W-:Y:S02]  /*0100*/  ISETP.NE.U32.AND P2, PT, R6.reuse, RZ, PT ;  /* 0x000000ff0600720c */ /* 0x040fe40003f45070 */
[----:B------:R-:W-:Y:S02]  /*0110*/  LEA R14, R6, UR8, 0x2 ;  /* 0x00000008060e7c11 */ /* 0x000fe4000f8e10ff */
[----:B------:R-:W2:Y:S01]  /*0120*/  S2UR UR27, SR_CTAID.X ;  /* 0x00000000001b79c3 */ /* 0x000ea20000002500 */
[----:B----4-:R-:W-:-:S06]  /*0130*/  VIADD R11, R8, 0xffffffff ;  /* 0xffffffff080b7836 */ /* 0x010fcc0000000000 */
[----:B------:R3:W-:Y:S01]  /*0140*/  @!P0 STS [R14], RZ ;  /* 0x000000ff0e008388 */ /* 0x0007e20000000800 */
[----:B------:R-:W-:-:S03]  /*0150*/  NOP ;  /* 0x0000000000007918 */ /* 0x000fc60000000000 */
[----:B------:R3:W-:Y:S01]  /*0160*/  @!P2 STS [UR8+0x24], R2 ;  /* 0x00002402ff00a988 */ /* 0x0007e20008000808 */
[----:B-1----:R-:W-:-:S03]  /*0170*/  UIMAD UR4, UR5, UR4, UR26 ;  /* 0x00000004050472a4 */ /* 0x002fc6000f8e021a */
[----:B------:R3:W-:Y:S01]  /*0180*/  @!P2 STS [UR8+0x20], R11 ;  /* 0x0000200bff00a988 */ /* 0x0007e20008000808 */
[----:B--2---:R-:W-:-:S04]  /*0190*/  UIMAD UR4, UR4, UR6, UR27 ;  /* 0x00000006040472a4 */ /* 0x004fc8000f8e021b */
[----:B------:R-:W-:-:S04]  /*01a0*/  UIMAD UR4, UR4, 0x180, URZ ;  /* 0x00000180040478a4 */ /* 0x000fc8000f8e023f */
[----:B------:R-:W-:-:S04]  /*01b0*/  UIADD3 UR20, UP0, UR4, UR24, URZ ;  /* 0x0000001804147290 */ /* 0x000fc8000ff1e03f */
[----:B------:R-:W-:Y:S01]  /*01c0*/  ULEA.HI.X.SX32 UR21, UR4, UR25, 0x1, UP0 ;  /* 0x0000001904157291 */ /* 0x000fe200080f0e3f */
[----:B---3--:R-:W-:Y:S11]  /*01d0*/  @P2 BRA `(.L_x_1) ;  /* 0x0000000000182947 */ /* 0x008ff60003800000 */
[----:B------:R-:W1:Y:S01]  /*01e0*/  LDS R3, [UR8+0x8] ;  /* 0x00000808ff037984 */ /* 0x000e620008000800 */
[----:B------:R-:W2:Y:S01]  /*01f0*/  LDC.64 R12, c[0x0][0x210] ;  /* 0x00008400ff0c7b82 */ /* 0x000ea20000000a00 */
[----:B------:R-:W-:Y:S02]  /*0200*/  IMAD.MOV.U32 R4, RZ, RZ, 0x70 ;  /* 0x00000070ff047424 */ /* 0x000fe400078e00ff */
[----:B--2---:R2:W-:Y:S03]  /*0210*/  STS.64 [UR8], R12 ;  /* 0x0000000cff007988 */ /* 0x0045e60008000a08 */
[----:B-1----:R-:W-:-:S05]  /*0220*/  LOP3.LUT R3, R3, 0x10, R4, 0xd8, !PT ;  /* 0x0000001003037812 */ /* 0x002fca00078ed804 */
[----:B------:R2:W-:Y:S02]  /*0230*/  STS [UR8+0x8], R3 ;  /* 0x00000803ff007988 */ /* 0x0005e40008000808 */
.L_x_1:
[----:B------:R-:W-:Y:S05]  /*0240*/  BSYNC B0 ;  /* 0x0000000000007941 */ /* 0x000fea0003800000 */
.L_x_0:
[----:B------:R-:W-:Y:S04]  /*0250*/  BSSY B0, `(.L_x_2) ;  /* 0x000000a000007945 */ /* 0x000fe80003800000 */
[----:B------:R-:W-:Y:S05]  /*0260*/  @P2 BRA `(.L_x_3) ;  /* 0x0000000000202947 */ /* 0x000fea0003800000 */
[----:B--2---:R-:W1:Y:S01]  /*0270*/  LDS R3, [UR8+0x34] ;  /* 0x00003408ff037984 */ /* 0x004e620008000800 */
[----:B------:R-:W-:Y:S02]  /*0280*/  IMAD.MOV.U32 R4, RZ, RZ, 0x3f000000 ;  /* 0x3f000000ff047424 */ /* 0x000fe400078e00ff */
[----:B------:R-:W-:Y:S01]  /*0290*/  @!P2 IMAD.MOV.U32 R5, RZ, RZ, 0x7f ;  /* 0x0000007fff05a424 */ /* 0x000fe200078e00ff */
[----:B------:R-:W2:Y:S02]  /*02a0*/  @!P2 LDS R10, [UR8+0x38] ;  /* 0x00003808ff0aa984 */ /* 0x000ea40008000800 */
[----:B-1----:R-:W-:Y:S02]  /*02b0*/  LOP3.LUT R3, R3, 0xff000000, R4, 0xb8, !PT ;  /* 0xff00000003037812 */ /* 0x002fe400078eb804 */
[----:B--2---:R-:W-:-:S03]  /*02c0*/  @!P2 LOP3.LUT R4, R10, 0xff, R5, 0xb8, !PT ;  /* 0x000000ff0a04a812 */ /* 0x004fc600078eb805 */
[----:B------:R1:W-:Y:S04]  /*02d0*/  STS [UR8+0x34], R3 ;  /* 0x00003403ff007988 */ /* 0x0003e80008000808 */
[----:B------:R1:W-:Y:S02]  /*02e0*/  @!P2 STS [UR8+0x38], R4 ;  /* 0x00003804ff00a988 */ /* 0x0003e40008000808 */
.L_x_3:
[----:B------:R-:W-:Y:S05]  /*02f0*/  BSYNC B0 ;  /* 0x0000000000007941 */ /* 0x000fea0003800000 */
.L_x_2:
[----:B------:R-:W-:Y:S04]  /*0300*/  BSSY B0, `(.L_x_4) ;  /* 0x000000e000007945 */ /* 0x000fe80003800000 */
[----:B------:R-:W-:Y:S05]  /*0310*/  @P2 BRA `(.L_x_5) ;  /* 0x0000000000302947 */ /* 0x000fea0003800000 */
[----:B-1----:R-:W1:Y:S01]  /*0320*/  LDS R4, [UR8+0x34] ;  /* 0x00003408ff047984 */ /* 0x002e620008000800 */
[----:B--2---:R-:W2:Y:S03]  /*0330*/  LDC.64 R12, c[0x0][0x238] ;  /* 0x00008e00ff0c7b82 */ /* 0x004ea60000000a00 */
[----:B------:R-:W3:Y:S01]  /*0340*/  LDS R3, [UR8+0x1c] ;  /* 0x00001c08ff037984 */ /* 0x000ee20008000800 */
[C---:B--2---:R-:W-:Y:S01]  /*0350*/  SHF.L.U64.HI R10, R12.reuse, 0x1, R13 ;  /* 0x000000010c0a7819 */ /* 0x044fe2000001020d */
[----:B------:R-:W-:-:S03]  /*0360*/  IMAD.SHL.U32 R5, R12, 0x2, RZ ;  /* 0x000000020c057824 */ /* 0x000fc600078e00ff */
[--C-:B------:R-:W-:Y:S02]  /*0370*/  SHF.R.U32.HI R12, RZ, 0x4, R10.reuse ;  /* 0x00000004ff0c7819 */ /* 0x100fe4000001160a */
[----:B------:R-:W-:-:S05]  /*0380*/  SHF.R.U64 R5, R5, 0x4, R10 ;  /* 0x0000000405057819 */ /* 0x000fca000000120a */
[----:B------:R4:W-:Y:S01]  /*0390*/  STS [UR8+0xc], R5 ;  /* 0x00000c05ff007988 */ /* 0x0009e20008000808 */
[----:B-1----:R-:W-:Y:S02]  /*03a0*/  LOP3.LUT R4, R4, 0x7, RZ, 0xb8, !PT ;  /* 0x0000000704047812 */ /* 0x002fe400078eb8ff */
[----:B---3--:R-:W-:-:S03]  /*03b0*/  LOP3.LUT R3, R3, 0xf, R12, 0xb8, !PT ;  /* 0x0000000f03037812 */ /* 0x008fc600078eb80c */
[----:B------:R4:W-:Y:S04]  /*03c0*/  STS [UR8+0x34], R4 ;  /* 0x00003404ff007988 */ /* 0x0009e80008000808 */
[----:B------:R4:W-:Y:S02]  /*03d0*/  STS [UR8+0x1c], R3 ;  /* 0x00001c03ff007988 */ /* 0x0009e40008000808 */
.L_x_5:
[----:B------:R-:W-:Y:S05]  /*03e0*/  BSYNC B0 ;  /* 0x0000000000007941 */ /* 0x000fea0003800000 */
.L_x_4:
[----:B------:R-:W-:Y:S04]  /*03f0*/  BSSY B1, `(.L_x_6) ;  /* 0x000001b000017945 */ /* 0x000fe80003800000 */
[----:B------:R-:W-:Y:S01]  /*0400*/  BSSY B0, `(.L_x_7) ;  /* 0x0000016000007945 */ /* 0x000fe20003800000 */
[----:B------:R-:W-:-:S03]  /*0410*/  IMAD.MOV.U32 R7, RZ, RZ, RZ ;  /* 0x000000ffff077224 */ /* 0x000fc600078e00ff */
[----:B------:R-:W-:Y:S05]  /*0420*/  @P2 BRA `(.L_x_8) ;  /* 0x0000000000202947 */ /* 0x000fea0003800000 */
[----:B-12-4-:R-:W1:Y:S02]  /*0430*/  LDS R3, [UR8+0x34] ;  /* 0x00003408ff037984 */ /* 0x016e640008000800 */
[----:B-1----:R-:W-:-:S05]  /*0440*/  LOP3.LUT R3, R3, 0x38, RZ, 0xb8, !PT ;  /* 0x0000003803037812 */ /* 0x002fca00078eb8ff */
[----:B------:R1:W-:Y:S01]  /*0450*/  STS [UR8+0x34], R3 ;  /* 0x00003403ff007988 */ /* 0x0003e20008000808 */
[----:B------:R-:W-:Y:S05]  /*0460*/  @P2 BRA `(.L_x_9) ;  /* 0x0000000000202947 */ /* 0x000fea0003800000 */
[----:B-1----:R-:W1:Y:S01]  /*0470*/  LDS R3, [UR8+0x8] ;  /* 0x00000808ff037984 */ /* 0x002e620008000800 */
[----:B------:R-:W-:-:S05]  /*0480*/  IMAD.MOV.U32 R4, RZ, RZ, 0x780 ;  /* 0x00000780ff047424 */ /* 0x000fca00078e00ff */
[----:B-1----:R-:W-:-:S05]  /*0490*/  LOP3.LUT R3, R3, 0x500, R4, 0xd8, !PT ;  /* 0x0000050003037812 */ /* 0x002fca00078ed804 */
[----:B------:R3:W-:Y:S02]  /*04a0*/  STS [UR8+0x8], R3 ;  /* 0x00000803ff007988 */ /* 0x0007e40008000808 */
.L_x_8:
[----:B------:R-:W-:Y:S05]  /*04b0*/  @P2 BRA `(.L_x_10) ;  /* 0x0000000000282947 */ /* 0x000fea0003800000 */
[----:B-1234-:R-:W1:Y:S02]  /*04c0*/  LDS R3, [UR8+0x8] ;  /* 0x00000808ff037984 */ /* 0x01ee640008000800 */
[----:B-1----:R-:W-:-:S05]  /*04d0*/  LOP3.LUT R3, R3, 0x1800, RZ, 0xb8, !PT ;  /* 0x0000180003037812 */ /* 0x002fca00078eb8ff */
[----:B------:R2:W-:Y:S02]  /*04e0*/  STS [UR8+0x8], R3 ;  /* 0x00000803ff007988 */ /* 0x0005e40008000808 */
.L_x_9:
[----:B------:R-:W-:Y:S05]  /*04f0*/  @P2 BREAK B0 ;  /* 0x0000000000002942 */ /* 0x000fea0003800000 */
[----:B------:R-:W-:Y:S05]  /*0500*/  @P2 BRA `(.L_x_11) ;  /* 0x0000000000242947 */ /* 0x000fea0003800000 */
[----:B------:R-:W3:Y:S01]  /*0510*/  LDS R4, [UR8+0x8] ;  /* 0x00000808ff047984 */ /* 0x000ee20008000800 */
[----:B-12---:R-:W-:-:S05]  /*0520*/  IMAD.MOV.U32 R3, RZ, RZ, 0x6000 ;  /* 0x00006000ff037424 */ /* 0x006fca00078e00ff */
[----:B---3--:R-:W-:-:S04]  /*0530*/  LOP3.LUT R3, R4, 0x6000, R3, 0xd8, !PT ;  /* 0x0000600004037812 */ /* 0x008fc800078ed803 */
[----:B------:R-:W-:-:S05]  /*0540*/  LOP3.LUT R3, R3, 0x400000, RZ, 0xb8, !PT ;  /* 0x0040000003037812 */ /* 0x000fca00078eb8ff */
[----:B------:R5:W-:Y:S02]  /*0550*/  STS [UR8+0x8], R3 ;  /* 0x00000803ff007988 */ /* 0x000be40008000808 */
.L_x_10:
[----:B------:R-:W-:Y:S05]  /*0560*/  BSYNC B0 ;  /* 0x0000000000007941 */ /* 0x000fea0003800000 */
.L_x_7:
[----:B-12345:R-:W1:Y:S02]  /*0570*/  @!P2 LDS R3, [UR8+0x8] ;  /* 0x00000808ff03a984 */ /* 0x03ee640008000800 */
[----:B-1----:R-:W-:-:S05]  /*0580*/  @!P2 LOP3.LUT R3, R3, 0x8000, RZ, 0xb8, !PT ;  /* 0x000080000303a812 */ /* 0x002fca00078eb8ff */
[----:B------:R3:W-:Y:S02]  /*0590*/  @!P2 STS [UR8+0x8], R3 ;  /* 0x00000803ff00a988 */ /* 0x0007e40008000808 */
.L_x_11:
[----:B------:R-:W-:Y:S05]  /*05a0*/  BSYNC B1 ;  /* 0x0000000000017941 */ /* 0x000fea0003800000 */
.L_x_6:
[----:B------:R-:W-:Y:S05]  /*05b0*/  WARPSYNC.ALL ;  /* 0x0000000000007948 */ /* 0x000fea0003800000 */
[----:B------:R-:W-:Y:S05]  /*05c0*/  @P0 BRA `(.L_x_12) ;  /* 0x0000000000280947 */ /* 0x000fea0003800000 */
[----:B-123--:R-:W1:Y:S01]  /*05d0*/  S2R R3, SR_LANEID ;  /* 0x0000000000037919 */ /* 0x00ee620000000000 */
[----:B------:R-:W-:Y:S05]  /*05e0*/  WARPSYNC.ALL ;  /* 0x0000000000007948 */ /* 0x000fea0003800000 */
[----:B-1----:R-:W-:-:S05]  /*05f0*/  IMAD.SHL.U32 R3, R3, 0x4, RZ ;  /* 0x0000000403037824 */ /* 0x002fca00078e00ff */
[----:B------:R-:W1:Y:S01]  /*0600*/  LDS R9, [R3+UR8] ;  /* 0x0000000803097984 */ /* 0x000e620008000800 */
[----:B------:R-:W-:-:S05]  /*0610*/  IADD3 R4, P1, R3, UR20, RZ ;  /* 0x0000001403047c10 */ /* 0x000fca000ff3e0ff */
[----:B------:R-:W-:-:S05]  /*0620*/  IMAD.X R5, RZ, RZ, UR21, P1 ;  /* 0x00000015ff057e24 */ /* 0x000fca00088e06ff */
[----:B-1----:R4:W5:Y:S01]  /*0630*/  ATOMG.E.EXCH.STRONG.GPU PT, RZ, [R4], R9 ;  /* 0x0000000904ff73a8 */ /* 0x00296200041ee100 */
[----:B------:R-:W-:-:S04]  /*0640*/  DEPBAR {5,4,3,2,1,0} ;  /* 0x0000003f0000791a */ /* 0x000fc80000000000 */
[----:B------:R4:W-:Y:S01]  /*0650*/  UTMACCTL.IV [UR20] ;  /* 0x00000000140079b9 */ /* 0x0009e20008000000 */
[----:B------:R-:W-:Y:S01]  /*0660*/  NOP ;  /* 0x0000000000007918 */ /* 0x000fe20000000000 */
.L_x_12:
[----:B------:R-:W-:Y:S05]  /*0670*/  @P0 BRA `(.L_x_13) ;  /* 0x00000000000c0947 */ /* 0x000fea0003800000 */
[----:B------:R0:W-:Y:S01]  /*0680*/  UTMACMDFLUSH ;  /* 0x00000000000079b7 */ /* 0x0001e20000000000 */
[----:B------:R-:W-:Y:S05]  /*0690*/  @P0 BRA `(.L_x_13) ;  /* 0x0000000000040947 */ /* 0x000fea0003800000 */
[----:B------:R-:W-:-:S04]  /*06a0*/  DEPBAR.LE SB0, 0x0 ;  /* 0x000080000000791a */ /* 0x000fc80000000000 */
.L_x_13:
[----:B------:R-:W-:Y:S05]  /*06b0*/  WARPSYNC.ALL ;  /* 0x0000000000007948 */ /* 0x000fea0003800000 */
[----:B-----5:R-:W-:Y:S06]  /*06c0*/  BAR.SYNC.DEFER_BLOCKING 0x0 ;  /* 0x0000000000007b1d */ /* 0x020fec0000010000 */
[----:B------:R-:W-:Y:S02]  /*06d0*/  BSSY B1, `(.L_x_14) ;  /* 0x000000b000017945 */ /* 0x000fe40003800000 */
[----:B------:R-:W-:Y:S06]  /*06e0*/  BAR.SYNC.DEFER_BLOCKING 0x0 ;  /* 0x0000000000007b1d */ /* 0x000fec0000010000 */
[----:B------:R5:W-:Y:S01]  /*06f0*/  @!P0 STS [R14], RZ ;  /* 0x000000ff0e008388 */ /* 0x000be20000000800 */
[----:B------:R-:W-:Y:S01]  /*0700*/  NOP ;  /* 0x0000000000007918 */ /* 0x000fe20000000000 */
[----:B------:R-:W-:Y:S05]  /*0710*/  @P2 BRA `(.L_x_15) ;  /* 0x0000000000182947 */ /* 0x000fea0003800000 */
[----:B-123--:R-:W1:Y:S01]  /*0720*/  LDS R3, [UR8+0x8] ;  /* 0x00000808ff037984 */ /* 0x00ee620008000800 */
[----:B------:R-:W2:Y:S01]  /*0730*/  LDC.64 R12, c[0x0][0x218] ;  /* 0x00008600ff0c7b82 */ /* 0x000ea20000000a00 */
[----:B----4-:R-:W-:Y:S02]  /*0740*/  IMAD.MOV.U32 R4, RZ, RZ, 0x70 ;  /* 0x00000070ff047424 */ /* 0x010fe400078e00ff */
[----:B--2---:R2:W-:Y:S03]  /*0750*/  STS.64 [UR8], R12 ;  /* 0x0000000cff007988 */ /* 0x0045e60008000a08 */
[----:B-1----:R-:W-:-:S05]  /*0760*/  LOP3.LUT R3, R3, 0x10, R4, 0xd8, !PT ;  /* 0x0000001003037812 */ /* 0x002fca00078ed804 */
[----:B------:R2:W-:Y:S02]  /*0770*/  STS [UR8+0x8], R3 ;  /* 0x00000803ff007988 */ /* 0x0005e40008000808 */
.L_x_15:
[----:B----4-:R-:W-:Y:S05]  /*0780*/  BSYNC B1 ;  /* 0x0000000000017941 */ /* 0x010fea0003800000 */
.L_x_14:
[----:B------:R-:W-:Y:S04]  /*0790*/  BSSY B2, `(.L_x_16) ;  /* 0x000000f000027945 */ /* 0x000fe80003800000 */
[----:B------:R-:W-:Y:S04]  /*07a0*/  BSSY B1, `(.L_x_17) ;  /* 0x000000c000017945 */ /* 0x000fe80003800000 */
[----:B------:R-:W-:Y:S05]  /*07b0*/  @P2 BRA `(.L_x_18) ;  /* 0x0000000000282947 */ /* 0x000fea0003800000 */
[----:B-123--:R-:W1:Y:S01]  /*07c0*/  LDS R3, [UR8+0x34] ;  /* 0x00003408ff037984 */ /* 0x00ee620008000800 */
[----:B------:R-:W-:Y:S01]  /*07d0*/  IMAD.MOV.U32 R4, RZ, RZ, 0x3f000000 ;  /* 0x3f000000ff047424 */ /* 0x000fe200078e00ff */
[----:B------:R-:W-:Y:S05]  /*07e0*/  @P2 BREAK B1 ;  /* 0x0000000000012942 */ /* 0x000fea0003800000 */
[----:B-1----:R-:W-:-:S05]  /*07f0*/  LOP3.LUT R3, R3, 0xff000000, R4, 0xb8, !PT ;  /* 0xff00000003037812 */ /* 0x002fca00078eb804 */
[----:B------:R1:W-:Y:S01]  /*0800*/  STS [UR8+0x34], R3 ;  /* 0x00003403ff007988 */ /* 0x0003e20008000808 */
[----:B------:R-:W-:Y:S05]  /*0810*/  @P2 BRA `(.L_x_19) ;  /* 0x0000000000182947 */ /* 0x000fea0003800000 */
[----:B------:R-:W2:Y:S01]  /*0820*/  LDS R4, [UR8+0x38] ;  /* 0x00003808ff047984 */ /* 0x000ea20008000800 */
[----:B-1----:R-:W-:-:S05]  /*0830*/  IMAD.MOV.U32 R3, RZ, RZ, 0x3f ;  /* 0x0000003fff037424 */ /* 0x002fca00078e00ff */
[----:B--2---:R-:W-:-:S05]  /*0840*/  LOP3.LUT R3, R4, 0xff, R3, 0xb8, !PT ;  /* 0x000000ff04037812 */ /* 0x004fca00078eb803 */
[----:B------:R4:W-:Y:S02]  /*0850*/  STS [UR8+0x38], R3 ;  /* 0x00003803ff007988 */ /* 0x0009e40008000808 */
.L_x_18:
[----:B------:R-:W-:Y:S05]  /*0860*/  BSYNC B1 ;  /* 0x0000000000017941 */ /* 0x000fea0003800000 */
.L_x_17:
[----:B------:R1:W-:Y:S02]  /*0870*/  @!P2 STS [UR8+0x20], R11 ;  /* 0x0000200bff00a988 */ /* 0x0003e40008000808 */
.L_x_19:
[----:B------:R-:W-:Y:S05]  /*0880*/  BSYNC B2 ;  /* 0x0000000000027941 */ /* 0x000fea0003800000 */
.L_x_16:
[----:B------:R-:W-:Y:S05]  /*0890*/  WARPSYNC.ALL ;  /* 0x0000000000007948 */ /* 0x000fea0003800000 */
[----:B-1234-:R-:W1:Y:S01]  /*08a0*/  LDC R3, c[0x0][0x22c] ;  /* 0x00008b00ff037b82 */ /* 0x01ee620000000800 */
[----:B------:R-:W-:Y:S01]  /*08b0*/  BSSY B2, `(.L_x_20) ;  /* 0x0000010000027945 */ /* 0x000fe20003800000 */
[----:B-1----:R-:W-:-:S05]  /*08c0*/  VIADD R3, R3, 0xffffffff ;  /* 0xffffffff03037836 */ /* 0x002fca0000000000 */
[----:B------:R1:W-:Y:S01]  /*08d0*/  @!P2 STS [UR8+0x24], R3 ;  /* 0x00002403ff00a988 */ /* 0x0003e20008000808 */
[----:B------:R-:W-:Y:S05]  /*08e0*/  @P2 BRA `(.L_x_21) ;  /* 0x0000000000302947 */ /* 0x000fea0003800000 */
[----:B------:R-:W2:Y:S01]  /*08f0*/  LDS R5, [UR8+0x34] ;  /* 0x00003408ff057984 */ /* 0x000ea20008000800 */
[----:B------:R-:W3:Y:S03]  /*0900*/  LDC.64 R12, c[0x0][0x240] ;  /* 0x00009000ff0c7b82 */ /* 0x000ee60000000a00 */
[----:B------:R-:W4:Y:S01]  /*0910*/  LDS R4, [UR8+0x1c] ;  /* 0x00001c08ff047984 */ /* 0x000f220008000800 */
[C---:B---3--:R-:W-:Y:S01]  /*0920*/  SHF.L.U64.HI R10, R12.reuse, 0x1, R13 ;  /* 0x000000010c0a7819 */ /* 0x048fe2000001020d */
[----:B------:R-:W-:-:S03]  /*0930*/  IMAD.SHL.U32 R9, R12, 0x2, RZ ;  /* 0x000000020c097824 */ /* 0x000fc600078e00ff */
[--C-:B------:R-:W-:Y:S02]  /*0940*/  SHF.R.U32.HI R11, RZ, 0x4, R10.reuse ;  /* 0x00000004ff0b7819 */ /* 0x100fe4000001160a */
[----:B------:R-:W-:-:S05]  /*0950*/  SHF.R.U64 R9, R9, 0x4, R10 ;  /* 0x0000000409097819 */ /* 0x000fca000000120a */
[----:B------:R3:W-:Y:S01]  /*0960*/  STS [UR8+0xc], R9 ;  /* 0x00000c09ff007988 */ /* 0x0007e20008000808 */
[----:B--2---:R-:W-:Y:S02]  /*0970*/  LOP3.LUT R5, R5, 0x7, RZ, 0xb8, !PT ;  /* 0x0000000705057812 */ /* 0x004fe400078eb8ff */
[----:B----4-:R-:W-:-:S03]  /*0980*/  LOP3.LUT R4, R4, 0xf, R11, 0xb8, !PT ;  /* 0x0000000f04047812 */ /* 0x010fc600078eb80b */
[----:B------:R3:W-:Y:S04]  /*0990*/  STS [UR8+0x34], R5 ;  /* 0x00003405ff007988 */ /* 0x0007e80008000808 */
[----:B------:R3:W-:Y:S02]  /*09a0*/  STS [UR8+0x1c], R4 ;  /* 0x00001c04ff007988 */ /* 0x0007e40008000808 */
.L_x_21:
[----:B------:R-:W-:Y:S05]  /*09b0*/  BSYNC B2 ;  /* 0x0000000000027941 */ /* 0x000fea0003800000 */
.L_x_20:
[----:B------:R-:W-:Y:S04]  /*09c0*/  BSSY B3, `(.L_x_22) ;  /* 0x000001a000037945 */ /* 0x000fe80003800000 */
[----:B------:R-:W-:Y:S04]  /*09d0*/  BSSY B2, `(.L_x_23) ;  /* 0x0000015000027945 */ /* 0x000fe80003800000 */
[----:B------:R-:W-:Y:S05]  /*09e0*/  @P2 BRA `(.L_x_24) ;  /* 0x0000000000202947 */ /* 0x000fea0003800000 */
[----:B---3--:R-:W2:Y:S02]  /*09f0*/  LDS R4, [UR8+0x34] ;  /* 0x00003408ff047984 */ /* 0x008ea40008000800 */
[----:B--2---:R-:W-:-:S05]  /*0a00*/  LOP3.LUT R4, R4, 0x38, RZ, 0xb8, !PT ;  /* 0x0000003804047812 */ /* 0x004fca00078eb8ff */
[----:B------:R2:W-:Y:S01]  /*0a10*/  STS [UR8+0x34], R4 ;  /* 0x00003404ff007988 */ /* 0x0005e20008000808 */
[----:B------:R-:W-:Y:S05]  /*0a20*/  @P2 BRA `(.L_x_25) ;  /* 0x0000000000202947 */ /* 0x000fea0003800000 */
[----:B--2---:R-:W2:Y:S01]  /*0a30*/  LDS R4, [UR8+0x8] ;  /* 0x00000808ff047984 */ /* 0x004ea20008000800 */
[----:B------:R-:W-:-:S05]  /*0a40*/  IMAD.MOV.U32 R5, RZ, RZ, 0x780 ;  /* 0x00000780ff057424 */ /* 0x000fca00078e00ff */
[----:B--2---:R-:W-:-:S05]  /*0a50*/  LOP3.LUT R4, R4, 0x500, R5, 0xd8, !PT ;  /* 0x0000050004047812 */ /* 0x004fca00078ed805 */
[----:B------:R2:W-:Y:S02]  /*0a60*/  STS [UR8+0x8], R4 ;  /* 0x00000804ff007988 */ /* 0x0005e40008000808 */
.L_x_24:
[----:B------:R-:W-:Y:S05]  /*0a70*/  @P2 BRA `(.L_x_26) ;  /* 0x0000000000282947 */ /* 0x000fea0003800000 */
[----:B--23--:R-:W2:Y:S02]  /*0a80*/  LDS R4, [UR8+0x8] ;  /* 0x00000808ff047984 */ /* 0x00cea40008000800 */
[----:B--2---:R-:W-:-:S05]  /*0a90*/  LOP3.LUT R4, R4, 0x1800, RZ, 0xb8, !PT ;  /* 0x0000180004047812 */ /* 0x004fca00078eb8ff */
[----:B------:R3:W-:Y:S02]  /*0aa0*/  STS [UR8+0x8], R4 ;  /* 0x00000804ff007988 */ /* 0x0007e40008000808 */
.L_x_25:
[----:B------:R-:W-:Y:S05]  /*0ab0*/  @P2 BREAK B2 ;  /* 0x0000000000022942 */ /* 0x000fea0003800000 */
[----:B------:R-:W-:Y:S05]  /*0ac0*/  @P2 BRA `(.L_x_27) ;  /* 0x0000000000242947 */ /* 0x000fea0003800000 */
[----:B--23--:R-:W2:Y:S01]  /*0ad0*/  LDS R4, [UR8+0x8] ;  /* 0x00000808ff047984 */ /* 0x00cea20008000800 */
[----:B------:R-:W-:-:S05]  /*0ae0*/  IMAD.MOV.U32 R5, RZ, RZ, 0x6000 ;  /* 0x00006000ff057424 */ /* 0x000fca00078e00ff */
[----:B--2---:R-:W-:-:S04]  /*0af0*/  LOP3.LUT R4, R4, 0x6000, R5, 0xd8, !PT ;  /* 0x0000600004047812 */ /* 0x004fc800078ed805 */
[----:B------:R-:W-:-:S05]  /*0b00*/  LOP3.LUT R4, R4, 0x400000, RZ, 0xb8, !PT ;  /* 0x0040000004047812 */ /* 0x000fca00078eb8ff */
[----:B------:R4:W-:Y:S02]  /*0b10*/  STS [UR8+0x8], R4 ;  /* 0x00000804ff007988 */ /* 0x0009e40008000808 */
.L_x_26:
[----:B------:R-:W-:Y:S05]  /*0b20*/  BSYNC B2 ;  /* 0x0000000000027941 */ /* 0x000fea0003800000 */
.L_x_23:
[----:B--234-:R-:W2:Y:S02]  /*0b30*/  @!P2 LDS R4, [UR8+0x8] ;  /* 0x00000808ff04a984 */ /* 0x01cea40008000800 */
[----:B--2---:R-:W-:-:S05]  /*0b40*/  @!P2 LOP3.LUT R4, R4, 0x8000, RZ, 0xb8, !PT ;  /* 0x000080000404a812 */ /* 0x004fca00078eb8ff */
[----:B------:R4:W-:Y:S02]  /*0b50*/  @!P2 STS [UR8+0x8], R4 ;  /* 0x00000804ff00a988 */ /* 0x0009e40008000808 */
.L_x_27:
[----:B------:R-:W-:Y:S05]  /*0b60*/  BSYNC B3 ;  /* 0x0000000000037941 */ /* 0x000fea0003800000 */
.L_x_22:
[----:B------:R-:W-:Y:S05]  /*0b70*/  WARPSYNC.ALL ;  /* 0x0000000000007948 */ /* 0x000fea0003800000 */
[----:B------:R-:W-:-:S04]  /*0b80*/  UIADD3 UR23, UR4, 0x80, URZ ;  /* 0x0000008004177890 */ /* 0x000fc8000fffe03f */
[----:B------:R-:W-:-:S04]  /*0b90*/  UIADD3 UR22, UP0, UR23, UR24, URZ ;  /* 0x0000001817167290 */ /* 0x000fc8000ff1e03f */
[----:B------:R-:W-:Y:S01]  /*0ba0*/  ULEA.HI.X.SX32 UR23, UR23, UR25, 0x1, UP0 ;  /* 0x0000001917177291 */ /* 0x000fe200080f0e3f */
[----:B------:R-:W-:Y:S11]  /*0bb0*/  @P0 BRA `(.L_x_28) ;  /* 0x0000000000280947 */ /* 0x000ff60003800000 */
[----:B--234-:R-:W2:Y:S01]  /*0bc0*/  S2R R4, SR_LANEID ;  /* 0x0000000000047919 */ /* 0x01cea20000000000 */
[----:B------:R-:W-:Y:S05]  /*0bd0*/  WARPSYNC.ALL ;  /* 0x0000000000007948 */ /* 0x000fea0003800000 */
[----:B--2---:R-:W-:-:S05]  /*0be0*/  IMAD.SHL.U32 R10, R4, 0x4, RZ ;  /* 0x00000004040a7824 */ /* 0x004fca00078e00ff */
[----:B------:R-:W2:Y:S01]  /*0bf0*/  LDS R9, [R10+UR8] ;  /* 0x000000080a097984 */ /* 0x000ea20008000800 */
[----:B------:R-:W-:-:S05]  /*0c00*/  IADD3 R4, P1, R10, UR22, RZ ;  /* 0x000000160a047c10 */ /* 0x000fca000ff3e0ff */
[----:B------:R-:W-:-:S05]  /*0c10*/  IMAD.X R5, RZ, RZ, UR23, P1 ;  /* 0x00000017ff057e24 */ /* 0x000fca00088e06ff */
[----:B--2---:R2:W3:Y:S01]  /*0c20*/  ATOMG.E.EXCH.STRONG.GPU PT, RZ, [R4], R9 ;  /* 0x0000000904ff73a8 */ /* 0x0044e200041ee100 */
[----:B------:R-:W-:-:S04]  /*0c30*/  DEPBAR {5,4,3,2,1,0} ;  /* 0x0000003f0000791a */ /* 0x000fc80000000000 */
[----:B------:R2:W-:Y:S01]  /*0c40*/  UTMACCTL.IV [UR22] ;  /* 0x00000000160079b9 */ /* 0x0005e20008000000 */
[----:B------:R-:W-:Y:S01]  /*0c50*/  NOP ;  /* 0x0000000000007918 */ /* 0x000fe20000000000 */
.L_x_28:
[----:B------:R-:W-:Y:S05]  /*0c60*/  @P0 BRA `(.L_x_29) ;  /* 0x00000000000c0947 */ /* 0x000fea0003800000 */
[----:B------:R0:W-:Y:S01]  /*0c70*/  UTMACMDFLUSH ;  /* 0x00000000000079b7 */ /* 0x0001e20000000000 */
[----:B------:R-:W-:Y:S05]  /*0c80*/  @P0 BRA `(.L_x_29) ;  /* 0x0000000000040947 */ /* 0x000fea0003800000 */
[----:B------:R-:W-:-:S04]  /*0c90*/  DEPBAR.LE SB0, 0x0 ;  /* 0x000080000000791a */ /* 0x000fc80000000000 */
.L_x_29:
[----:B------:R-:W-:Y:S05]  /*0ca0*/  WARPSYNC.ALL ;  /* 0x0000000000007948 */ /* 0x000fea0003800000 */
[----:B---3--:R-:W-:Y:S06]  /*0cb0*/  BAR.SYNC.DEFER_BLOCKING 0x0 ;  /* 0x0000000000007b1d */ /* 0x008fec0000010000 */
[----:B------:R-:W-:Y:S02]  /*0cc0*/  BSSY B3, `(.L_x_30) ;  /* 0x000000b000037945 */ /* 0x000fe40003800000 */
[----:B------:R-:W-:Y:S06]  /*0cd0*/  BAR.SYNC.DEFER_BLOCKING 0x0 ;  /* 0x0000000000007b1d */ /* 0x000fec0000010000 */
[----:B------:R3:W-:Y:S01]  /*0ce0*/  @!P0 STS [R14], RZ ;  /* 0x000000ff0e008388 */ /* 0x0007e20000000800 */
[----:B------:R-:W-:Y:S01]  /*0cf0*/  NOP ;  /* 0x0000000000007918 */ /* 0x000fe20000000000 */
[----:B------:R-:W-:Y:S05]  /*0d00*/  @P2 BRA `(.L_x_31) ;  /* 0x0000000000182947 */ /* 0x000fea0003800000 */
[----:B--2-4-:R-:W2:Y:S01]  /*0d10*/  LDS R4, [UR8+0x8] ;  /* 0x00000808ff047984 */ /* 0x014ea20008000800 */
[----:B------:R-:W4:Y:S01]  /*0d20*/  LDC.64 R10, c[0x0][0x220] ;  /* 0x00008800ff0a7b82 */ /* 0x000f220000000a00 */
[----:B------:R-:W-:Y:S02]  /*0d30*/  IMAD.MOV.U32 R5, RZ, RZ, 0x70 ;  /* 0x00000070ff057424 */ /* 0x000fe400078e00ff */
[----:B----4-:R4:W-:Y:S03]  /*0d40*/  STS.64 [UR8], R10 ;  /* 0x0000000aff007988 */ /* 0x0109e60008000a08 */
[----:B--2---:R-:W-:-:S05]  /*0d50*/  LOP3.LUT R4, R4, 0x10, R5, 0xd8, !PT ;  /* 0x0000001004047812 */ /* 0x004fca00078ed805 */
[----:B------:R4:W-:Y:S02]  /*0d60*/  STS [UR8+0x8], R4 ;  /* 0x00000804ff007988 */ /* 0x0009e40008000808 */
.L_x_31:
[----:B--2---:R-:W-:Y:S05]  /*0d70*/  BSYNC B3 ;  /* 0x0000000000037941 */ /* 0x004fea0003800000 */
.L_x_30:
[----:B------:R-:W-:Y:S04]  /*0d80*/  BSSY B4, `(.L_x_32) ;  /* 0x0000011000047945 */ /* 0x000fe80003800000 */
[----:B------:R-:W-:Y:S04]  /*0d90*/  BSSY B3, `(.L_x_33) ;  /* 0x000000e000037945 */ /* 0x000fe80003800000 */
[----:B------:R-:W-:Y:S05]  /*0da0*/  @P2 BRA `(.L_x_34) ;  /* 0x0000000000242947 */ /* 0x000fea0003800000 */
[----:B----4-:R-:W2:Y:S01]  /*0db0*/  LDS R4, [UR8+0x34] ;  /* 0x00003408ff047984 */ /* 0x010ea20008000800 */
[----:B------:R-:W-:-:S05]  /*0dc0*/  IMAD.MOV.U32 R5, RZ, RZ, 0x3f000000 ;  /* 0x3f000000ff057424 */ /* 0x000fca00078e00ff */
[----:B--2---:R-:W-:-:S05]  /*0dd0*/  LOP3.LUT R4, R4, 0xff000000, R5, 0xb8, !PT ;  /* 0xff00000004047812 */ /* 0x004fca00078eb805 */
[----:B------:R2:W-:Y:S01]  /*0de0*/  STS [UR8+0x34], R4 ;  /* 0x00003404ff007988 */ /* 0x0005e20008000808 */
[----:B------:R-:W-:Y:S05]  /*0df0*/  @P2 BRA `(.L_x_35) ;  /* 0x00000000001c2947 */ /* 0x000fea0003800000 */
[----:B--2---:R-:W2:Y:S01]  /*0e00*/  LDS R4, [UR8+0x38] ;  /* 0x00003808ff047984 */ /* 0x004ea20008000800 */
[----:B------:R-:W-:-:S05]  /*0e10*/  IMAD.MOV.U32 R5, RZ, RZ, 0x7f ;  /* 0x0000007fff057424 */ /* 0x000fca00078e00ff */
[----:B--2---:R-:W-:-:S05]  /*0e20*/  LOP3.LUT R4, R4, 0xff, R5, 0xb8, !PT ;  /* 0x000000ff04047812 */ /* 0x004fca00078eb805 */
[----:B------:R2:W-:Y:S02]  /*0e30*/  STS [UR8+0x38], R4 ;  /* 0x00003804ff007988 */ /* 0x0005e40008000808 */
.L_x_34:
[----:B------:R-:W-:Y:S05]  /*0e40*/  @P2 BREAK B3 ;  /* 0x0000000000032942 */ /* 0x000fea0003800000 */
[----:B------:R-:W-:Y:S05]  /*0e50*/  @P2 BRA `(.L_x_36) ;  /* 0x00000000000c2947 */ /* 0x000fea0003800000 */
[----:B------:R1:W-:Y:S02]  /*0e60*/  STS [UR8+0x20], R3 ;  /* 0x00002003ff007988 */ /* 0x0003e40008000808 */
.L_x_35:
[----:B------:R-:W-:Y:S05]  /*0e70*/  BSYNC B3 ;  /* 0x0000000000037941 */ /* 0x000fea0003800000 */
.L_x_33:
[----:B------:R1:W-:Y:S02]  /*0e80*/  @!P2 STS [UR8+0x24], R2 ;  /* 0x00002402ff00a988 */ /* 0x0003e40008000808 */
.L_x_36:
[----:B------:R-:W-:Y:S05]  /*0e90*/  BSYNC B4 ;  /* 0x0000000000047941 */ /* 0x000fea0003800000 */
.L_x_32:
[----:B------:R-:W-:Y:S05]  /*0ea0*/  WARPSYNC.ALL ;  /* 0x0000000000007948 */ /* 0x000fea0003800000 */
[----:B------:R-:W-:Y:S04]  /*0eb0*/  BSSY B4, `(.L_x_37) ;  /* 0x000000e000047945 */ /* 0x000fe80003800000 */
[----:B------:R-:W-:Y:S05]  /*0ec0*/  @P2 BRA `(.L_x_38) ;  /* 0x0000000000302947 */ /* 0x000fea0003800000 */
[----:B-1----:R-:W1:Y:S01]  /*0ed0*/  LDS R3, [UR8+0x34] ;  /* 0x00003408ff037984 */ /* 0x002e620008000800 */
[----:B--2-4-:R-:W2:Y:S03]  /*0ee0*/  LDC.64 R4, c[0x0][0x248] ;  /* 0x00009200ff047b82 */ /* 0x014ea60000000a00 */
[----:B------:R-:W4:Y:S01]  /*0ef0*/  LDS R2, [UR8+0x1c] ;  /* 0x00001c08ff027984 */ /* 0x000f220008000800 */
[C---:B--2---:R-:W-:Y:S01]  /*0f00*/  SHF.L.U64.HI R5, R4.reuse, 0x1, R5 ;  /* 0x0000000104057819 */ /* 0x044fe20000010205 */
[----:B------:R-:W-:-:S03]  /*0f10*/  IMAD.SHL.U32 R4, R4, 0x2, RZ ;  /* 0x0000000204047824 */ /* 0x000fc600078e00ff */
[--C-:B------:R-:W-:Y:S02]  /*0f20*/  SHF.R.U32.HI R9, RZ, 0x4, R5.reuse ;  /* 0x00000004ff097819 */ /* 0x100fe40000011605 */
[----:B------:R-:W-:-:S05]  /*0f30*/  SHF.R.U64 R4, R4, 0x4, R5 ;  /* 0x0000000404047819 */ /* 0x000fca0000001205 */
[----:B------:R2:W-:Y:S01]  /*0f40*/  STS [UR8+0xc], R4 ;  /* 0x00000c04ff007988 */ /* 0x0005e20008000808 */
[----:B-1----:R-:W-:Y:S02]  /*0f50*/  LOP3.LUT R3, R3, 0x7, RZ, 0xb8, !PT ;  /* 0x0000000703037812 */ /* 0x002fe400078eb8ff */
[----:B----4-:R-:W-:-:S03]  /*0f60*/  LOP3.LUT R2, R2, 0xf, R9, 0xb8, !PT ;  /* 0x0000000f02027812 */ /* 0x010fc600078eb809 */
[----:B------:R2:W-:Y:S04]  /*0f70*/  STS [UR8+0x34], R3 ;  /* 0x00003403ff007988 */ /* 0x0005e80008000808 */
[----:B------:R2:W-:Y:S02]  /*0f80*/  STS [UR8+0x1c], R2 ;  /* 0x00001c02ff007988 */ /* 0x0005e40008000808 */
.L_x_38:
[----:B------:R-:W-:Y:S05]  /*0f90*/  BSYNC B4 ;  /* 0x0000000000047941 */ /* 0x000fea0003800000 */
.L_x_37:
[----:B------:R-:W-:Y:S04]  /*0fa0*/  BSSY B4, `(.L_x_39) ;  /* 0x000001a000047945 */ /* 0x000fe80003800000 */
[----:B------:R-:W-:Y:S04]  /*0fb0*/  BSSY B5, `(.L_x_40) ;  /* 0x0000015000057945 */ /* 0x000fe80003800000 */
[----:B------:R-:W-:Y:S05]  /*0fc0*/  @P2 BRA `(.L_x_41) ;  /* 0x0000000000202947 */ /* 0x000fea0003800000 */
[----:B-12---:R-:W1:Y:S02]  /*0fd0*/  LDS R2, [UR8+0x34] ;  /* 0x00003408ff027984 */ /* 0x006e640008000800 */
[----:B-1----:R-:W-:-:S05]  /*0fe0*/  LOP3.LUT R2, R2, 0x38, RZ, 0xb8, !PT ;  /* 0x0000003802027812 */ /* 0x002fca00078eb8ff */
[----:B------:R1:W-:Y:S01]  /*0ff0*/  STS [UR8+0x34], R2 ;  /* 0x00003402ff007988 */ /* 0x0003e20008000808 */
[----:B------:R-:W-:Y:S05]  /*1000*/  @P2 BRA `(.L_x_42) ;  /* 0x0000000000202947 */ /* 0x000fea0003800000 */
[----:B-1----:R-:W1:Y:S01]  /*1010*/  LDS R2, [UR8+0x8] ;  /* 0x00000808ff027984 */ /* 0x002e620008000800 */
[----:B------:R-:W-:-:S05]  /*1020*/  IMAD.MOV.U32 R3, RZ, RZ, 0x780 ;  /* 0x00000780ff037424 */ /* 0x000fca00078e00ff */
[----:B-1----:R-:W-:-:S05]  /*1030*/  LOP3.LUT R2, R2, 0x500, R3, 0xd8, !PT ;  /* 0x0000050002027812 */ /* 0x002fca00078ed803 */
[----:B------:R1:W-:Y:S02]  /*1040*/  STS [UR8+0x8], R2 ;  /* 0x00000802ff007988 */ /* 0x0003e40008000808 */
.L_x_41:
[----:B------:R-:W-:Y:S05]  /*1050*/  @P2 BRA `(.L_x_43) ;  /* 0x0000000000282947 */ /* 0x000fea0003800000 */
[----:B-12---:R-:W1:Y:S02]  /*1060*/  LDS R2, [UR8+0x8] ;  /* 0x00000808ff027984 */ /* 0x006e640008000800 */
[----:B-1----:R-:W-:-:S05]  /*1070*/  LOP3.LUT R2, R2, 0x1800, RZ, 0xb8, !PT ;  /* 0x0000180002027812 */ /* 0x002fca00078eb8ff */
[----:B------:R2:W-:Y:S02]  /*1080*/  STS [UR8+0x8], R2 ;  /* 0x00000802ff007988 */ /* 0x0005e40008000808 */
.L_x_42:
[----:B------:R-:W-:Y:S05]  /*1090*/  @P2 BREAK B5 ;  /* 0x0000000000052942 */ /* 0x000fea0003800000 */
[----:B------:R-:W-:Y:S05]  /*10a0*/  @P2 BRA `(.L_x_44) ;  /* 0x0000000000242947 */ /* 0x000fea0003800000 */
[----:B-12---:R-:W1:Y:S01]  /*10b0*/  LDS R2, [UR8+0x8] ;  /* 0x00000808ff027984 */ /* 0x006e620008000800 */
[----:B------:R-:W-:-:S05]  /*10c0*/  IMAD.MOV.U32 R3, RZ, RZ, 0x6000 ;  /* 0x00006000ff037424 */ /* 0x000fca00078e00ff */
[----:B-1----:R-:W-:-:S04]  /*10d0*/  LOP3.LUT R2, R2, 0x6000, R3, 0xd8, !PT ;  /* 0x0000600002027812 */ /* 0x002fc800078ed803 */
[----:B------:R-:W-:-:S05]  /*10e0*/  LOP3.LUT R2, R2, 0x400000, RZ, 0xb8, !PT ;  /* 0x0040000002027812 */ /* 0x000fca00078eb8ff */
[----:B------:R1:W-:Y:S02]  /*10f0*/  STS [UR8+0x8], R2 ;  /* 0x00000802ff007988 */ /* 0x0003e40008000808 */
.L_x_43:
[----:B------:R-:W-:Y:S05]  /*1100*/  BSYNC B5 ;  /* 0x0000000000057941 */ /* 0x000fea0003800000 */
.L_x_40:
[----:B-12---:R-:W1:Y:S02]  /*1110*/  @!P2 LDS R2, [UR8+0x8] ;  /* 0x00000808ff02a984 */ /* 0x006e640008000800 */
[----:B-1----:R-:W-:-:S05]  /*1120*/  @!P2 LOP3.LUT R2, R2, 0x8000, RZ, 0xb8, !PT ;  /* 0x000080000202a812 */ /* 0x002fca00078eb8ff */
[----:B------:R1:W-:Y:S02]  /*1130*/  @!P2 STS [UR8+0x8], R2 ;  /* 0x00000802ff00a988 */ /* 0x0003e40008000808 */
.L_x_44:
[----:B------:R-:W-:Y:S05]  /*1140*/  BSYNC B4 ;  /* 0x0000000000047941 */ /* 0x000fea0003800000 */
.L_x_39:
[----:B------:R-:W-:Y:S05]  /*1150*/  WARPSYNC.ALL ;  /* 0x0000000000007948 */ /* 0x000fea0003800000 */
[----:B------:R-:W-:Y:S01]  /*1160*/  UIADD3 UR4, UR4, 0x100, URZ ;  /* 0x0000010004047890 */ /* 0x000fe2000fffe03f */
[----:B------:R-:W-:Y:S02]  /*1170*/  ISETP.GE.AND P1, PT, R8, 0x1, PT ;  /* 0x000000010800780c */ /* 0x000fe40003f26270 */
[----:B------:R-:W-:Y:S02]  /*1180*/  CS2R R24, SRZ ;  /* 0x0000000000187805 */ /* 0x000fe4000001ff00 */
[----:B------:R-:W-:Y:S01]  /*1190*/  CS2R R26, SRZ ;  /* 0x00000000001a7805 */ /* 0x000fe2000001ff00 */
[----:B------:R-:W-:Y:S01]  /*11a0*/  UIADD3 UR24, UP0, UR4, UR24, URZ ;  /* 0x0000001804187290 */ /* 0x000fe2000ff1e03f */
[----:B------:R-:W-:-:S03]  /*11b0*/  IMAD.MOV.U32 R28, RZ, RZ, RZ ;  /* 0x000000ffff1c7224 */ /* 0x000fc600078e00ff */
[----:B------:R-:W-:Y:S01]  /*11c0*/  ULEA.HI.X.SX32 UR25, UR4, UR25, 0x1, UP0 ;  /* 0x0000001904197291 */ /* 0x000fe200080f0e3f */
[----:B------:R-:W-:Y:S11]  /*11d0*/  @P0 BRA `(.L_x_45) ;  /* 0x0000000000280947 */ /* 0x000ff60003800000 */
[----:B-12---:R-:W4:Y:S01]  /*11e0*/  S2R R2, SR_LANEID ;  /* 0x0000000000027919 */ /* 0x006f220000000000 */
[----:B------:R-:W-:Y:S05]  /*11f0*/  WARPSYNC.ALL ;  /* 0x0000000000007948 */ /* 0x000fea0003800000 */
[----:B----4-:R-:W-:-:S05]  /*1200*/  IMAD.SHL.U32 R4, R2, 0x4, RZ ;  /* 0x0000000402047824 */ /* 0x010fca00078e00ff */
[----:B------:R-:W1:Y:S01]  /*1210*/  LDS R5, [R4+UR8] ;  /* 0x0000000804057984 */ /* 0x000e620008000800 */
[----:B------:R-:W-:-:S05]  /*1220*/  IADD3 R2, P3, R4, UR24, RZ ;  /* 0x0000001804027c10 */ /* 0x000fca000ff7e0ff */
[----:B------:R-:W-:-:S05]  /*1230*/  IMAD.X R3, RZ, RZ, UR25, P3 ;  /* 0x00000019ff037e24 */ /* 0x000fca00098e06ff */
[----:B-1----:R1:W2:Y:S01]  /*1240*/  ATOMG.E.EXCH.STRONG.GPU PT, RZ, [R2], R5 ;  /* 0x0000000502ff73a8 */ /* 0x0022a200041ee100 */
[----:B------:R-:W-:-:S04]  /*1250*/  DEPBAR {5,4,3,2,1,0} ;  /* 0x0000003f0000791a */ /* 0x000fc80000000000 */
[----:B------:R1:W-:Y:S01]  /*1260*/  UTMACCTL.IV [UR24] ;  /* 0x00000000180079b9 */ /* 0x0003e20008000000 */
[----:B------:R-:W-:Y:S01]  /*1270*/  NOP ;  /* 0x0000000000007918 */ /* 0x000fe20000000000 */
.L_x_45:
[----:B------:R-:W-:Y:S05]  /*1280*/  @P0 BRA `(.L_x_46) ;  /* 0x00000000000c0947 */ /* 0x000fea0003800000 */
[----:B------:R0:W-:Y:S01]  /*1290*/  UTMACMDFLUSH ;  /* 0x00000000000079b7 */ /* 0x0001e20000000000 */
[----:B------:R-:W-:Y:S05]  /*12a0*/  @P0 BRA `(.L_x_46) ;  /* 0x0000000000040947 */ /* 0x000fea0003800000 */
[----:B------:R-:W-:-:S04]  /*12b0*/  DEPBAR.LE SB0, 0x0 ;  /* 0x000080000000791a */ /* 0x000fc80000000000 */
.L_x_46:
[----:B------:R-:W-:Y:S05]  /*12c0*/  WARPSYNC.ALL ;  /* 0x0000000000007948 */ /* 0x000fea0003800000 */
[----:B--2---:R-:W-:Y:S01]  /*12d0*/  BAR.SYNC.DEFER_BLOCKING 0x0 ;  /* 0x0000000000007b1d */ /* 0x004fe20000010000 */
[----:B------:R-:W-:Y:S01]  /*12e0*/  USHF.L.U32 UR11, UR27, 0x7, URZ ;  /* 0x000000071b0b7899 */ /* 0x000fe2000800063f */
[----:B------:R-:W-:Y:S01]  /*12f0*/  IMAD.MOV.U32 R29, RZ, RZ, RZ ;  /* 0x000000ffff1d7224 */ /* 0x000fe200078e00ff */
[----:B------:R-:W-:Y:S01]  /*1300*/  USHF.L.U32 UR31, UR26, 0x6, URZ ;  /* 0x000000061a1f7899 */ /* 0x000fe2000800063f */
[----:B------:R-:W-:Y:S02]  /*1310*/  CS2R R30, SRZ ;  /* 0x00000000001e7805 */ /* 0x000fe4000001ff00 */
[----:B------:R-:W-:Y:S01]  /*1320*/  CS2R R32, SRZ ;  /* 0x0000000000207805 */ /* 0x000fe2000001ff00 */
[----:B------:R-:W-:Y:S01]  /*1330*/  VOTEU.ALL UP0, P2 ;  /* 0x00000000003f7886 */ /* 0x000fe20001000000 */
[----:B------:R-:W-:Y:S01]  /*1340*/  UMOV UR4, 0x1 ;  /* 0x0000000100047882 */ /* 0x000fe20000000000 */
[----:B------:R-:W-:-:S02]  /*1350*/  CS2R R34, SRZ ;  /* 0x0000000000227805 */ /* 0x000fc4000001ff00 */
[----:B------:R-:W-:Y:S02]  /*1360*/  CS2R R36, SRZ ;  /* 0x0000000000247805 */ /* 0x000fe4000001ff00 */
[----:B------:R-:W-:Y:S01]  /*1370*/  CS2R R38, SRZ ;  /* 0x0000000000267805 */ /* 0x000fe2000001ff00 */
[----:B------:R-:W-:-:S04]  /*1380*/  @!UP0 UIADD3 UR4, -UR4, 0x100000, URZ ;  /* 0x0010000004048890 */ /* 0x000fc8000fffe13f */
[----:B------:R-:W-:Y:S02]  /*1390*/  @!UP0 USHF.L.U32 UR5, UR4, 0xb, URZ ;  /* 0x0000000b04058899 */ /* 0x000fe4000800063f */
[----:B------:R-:W-:Y:S01]  /*13a0*/  @!UP0 USHF.L.U32 UR4, UR4, 0x1, URZ ;  /* 0x0000000104048899 */ /* 0x000fe2000800063f */
[----:B------:R-:W-:Y:S01]  /*13b0*/  CS2R R40, SRZ ;  /* 0x0000000000287805 */ /* 0x000fe2000001ff00 */
[----:B------:R-:W-:Y:S01]  /*13c0*/  VOTEU.ALL UP0, P2 ;  /* 0x00000000003f7886 */ /* 0x000fe20001000000 */
[----:B------:R-:W-:Y:S02]  /*13d0*/  CS2R R42, SRZ ;  /* 0x00000000002a7805 */ /* 0x000fe4000001ff00 */
[----:B------:R-:W-:Y:S02]  /*13e0*/  CS2R R44, SRZ ;  /* 0x00000000002c7805 */ /* 0x000fe4000001ff00 */
[----:B------:R-:W-:Y:S02]  /*13f0*/  CS2R R46, SRZ ;  /* 0x00000000002e7805 */ /* 0x000fe4000001ff00 */
[----:B------:R-:W-:-:S02]  /*1400*/  CS2R R48, SRZ ;  /* 0x0000000000307805 */ /* 0x000fc4000001ff00 */
[----:B------:R-:W-:Y:S02]  /*1410*/  CS2R R50, SRZ ;  /* 0x0000000000327805 */ /* 0x000fe4000001ff00 */
[----:B------:R-:W-:Y:S02]  /*1420*/  CS2R R52, SRZ ;  /* 0x0000000000347805 */ /* 0x000fe4000001ff00 */
[----:B------:R-:W-:Y:S01]  /*1430*/  CS2R R54, SRZ ;  /* 0x0000000000367805 */ /* 0x000fe2000001ff00 */
[----:B------:R-:W2:Y:S02]  /*1440*/  FENCE.VIEW.ASYNC.S ;  /* 0x00000000000073c6 */ /* 0x000ea40000000000 */
[----:B--2---:R2:W1:Y:S01]  /*1450*/  @!UP0 SYNCS.EXCH.64 URZ, [UR8+0x6000], UR4 ;  /* 0x00600004083f85b2 */ /* 0x0044620008000100 */
[----:B------:R-:W-:Y:S05]  /*1460*/  @!P1 BRA `(.L_x_47) ;  /* 0x00000004003c9947 */ /* 0x000fea0003800000 */
[----:B--2---:R-:W-:Y:S01]  /*1470*/  UIADD3 UR5, UR8, 0x4000, URZ ;  /* 0x0000400008057890 */ /* 0x004fe2000fffe03f */
[----:B-1----:R-:W-:Y:S01]  /*1480*/  SHF.R.U32.HI R2, RZ, 0x5, R0 ;  /* 0x00000005ff027819 */ /* 0x002fe20000011600 */
[----:B------:R-:W-:Y:S01]  /*1490*/  UMOV UR4, URZ ;  /* 0x0000003f00047c82 */ /* 0x000fe20008000000 */
[----:B------:R-:W-:Y:S01]  /*14a0*/  CS2R R24, SRZ ;  /* 0x0000000000187805 */ /* 0x000fe2000001ff00 */
[----:B------:R-:W-:Y:S01]  /*14b0*/  USHF.R.U32.HI UR5, URZ, 0x4, UR5 ;  /* 0x000000043f057899 */ /* 0x000fe20008011605 */
[----:B------:R-:W-:Y:S02]  /*14c0*/  R2UR UR36, R2 ;  /* 0x00000000022472ca */ /* 0x000fe400000e0000 */
[----:B------:R-:W-:Y:S02]  /*14d0*/  CS2R R26, SRZ ;  /* 0x00000000001a7805 */ /* 0x000fe4000001ff00 */
[----:B------:R-:W-:Y:S01]  /*14e0*/  CS2R R28, SRZ ;  /* 0x00000000001c7805 */ /* 0x000fe2000001ff00 */
[----:B------:R-:W-:Y:S01]  /*14f0*/  USGXT.U32 UR18, UR5, 0xe ;  /* 0x0000000e0512789a */ /* 0x000fe20008000000 */
[----:B------:R-:W-:-:S02]  /*1500*/  CS2R R30, SRZ ;  /* 0x00000000001e7805 */ /* 0x000fc4000001ff00 */
[----:B------:R-:W-:Y:S02]  /*1510*/  CS2R R32, SRZ ;  /* 0x0000000000207805 */ /* 0x000fe4000001ff00 */
[----:B------:R-:W-:Y:S01]  /*1520*/  CS2R R34, SRZ ;  /* 0x0000000000227805 */ /* 0x000fe2000001ff00 */
[----:B------:R-:W-:Y:S01]  /*1530*/  UIADD3 UR6, UP0, UR18, 0x2, URZ ;  /* 0x0000000212067890 */ /* 0x000fe2000ff1e03f */
[----:B------:R-:W-:Y:S02]  /*1540*/  CS2R R36, SRZ ;  /* 0x0000000000247805 */ /* 0x000fe4000001ff00 */
[----:B------:R-:W-:Y:S02]  /*1550*/  CS2R R38, SRZ ;  /* 0x0000000000267805 */ /* 0x000fe4000001ff00 */
[----:B------:R-:W-:Y:S01]  /*1560*/  CS2R R40, SRZ ;  /* 0x0000000000287805 */ /* 0x000fe2000001ff00 */
[----:B------:R-:W-:Y:S01]  /*1570*/  UIADD3.X UR7, UR4, 0x40000040, URZ, UP0, !UPT ;  /* 0x4000004004077890 */ /* 0x000fe200087fe43f */
[----:B------:R-:W-:-:S02]  /*1580*/  CS2R R42, SRZ ;  /* 0x00000000002a7805 */ /* 0x000fc4000001ff00 */
[----:B------:R-:W-:Y:S02]  /*1590*/  CS2R R44, SRZ ;  /* 0x00000000002c7805 */ /* 0x000fe4000001ff00 */
[----:B------:R-:W-:Y:S02]  /*15a0*/  CS2R R46, SRZ ;  /* 0x00000000002e7805 */ /* 0x000fe4000001ff00 */
[----:B------:R-:W-:Y:S02]  /*15b0*/  CS2R R48, SRZ ;  /* 0x0000000000307805 */ /* 0x000fe4000001ff00 */
[----:B------:R-:W-:Y:S02]  /*15c0*/  CS2R R50, SRZ ;  /* 0x0000000000327805 */ /* 0x000fe4000001ff00 */
[----:B------:R-:W-:Y:S02]  /*15d0*/  CS2R R52, SRZ ;  /* 0x0000000000347805 */ /* 0x000fe4000001ff00 */
[----:B------:R-:W-:Y:S01]  /*15e0*/  CS2R R54, SRZ ;  /* 0x0000000000367805 */ /* 0x000fe2000001ff00 */
[----:B------:R-:W-:-:S02]  /*15f0*/  UIADD3.64 UR34, UR6, 0x2, URZ ;  /* 0x0000000206227897 */ /* 0x000fc4000fffe03f */
[----:B------:R-:W-:Y:S01]  /*1600*/  UIADD3.64 UR14, UR6, 0x4, URZ ;  /* 0x00000004060e7897 */ /* 0x000fe2000fffe03f */
[----:B------:R-:W-:-:S11]  /*1610*/  UMOV UR10, URZ ;  /* 0x0000003f000a7c82 */ /* 0x000fd60008000000 */
.L_x_49:
[----:B------:R-:W-:Y:S01]  /*1620*/  BAR.SYNC.DEFER_BLOCKING 0x0 ;  /* 0x0000000000007b1d */ /* 0x000fe20000010000 */
[----:B------:R-:W-:Y:S01]  /*1630*/  @!P2 IMAD.MOV.U32 R2, RZ, RZ, 0x6000 ;  /* 0x00006000ff02a424 */ /* 0x000fe200078e00ff */
[----:B------:R-:W-:Y:S02]  /*1640*/  ELECT P0, URZ, PT ;  /* 0x00000000003f782f */ /* 0x000fe40003800000 */
[----:B------:R-:W-:Y:S02]  /*1650*/  ELECT P1, URZ, PT ;  /* 0x00000000003f782f */ /* 0x000fe40003820000 */
[C---:B------:R-:W-:Y:S01]  /*1660*/  ISETP.LT.U32.AND P0, PT, R6.reuse, 0x20, P0 ;  /* 0x000000200600780c */ /* 0x040fe20000701070 */
[----:B------:R-:W-:Y:S01]  /*1670*/  UMOV UR30, UR10 ;  /* 0x0000000a001e7c82 */ /* 0x000fe20008000000 */
[----:B------:R-:W-:-:S11]  /*1680*/  ISETP.LT.U32.AND P1, PT, R6, 0x20, P1 ;  /* 0x000000200600780c */ /* 0x000fd60000f21070 */
[----:B------:R-:W-:Y:S01]  /*1690*/  VOTEU.ANY UP0, P0 ;  /* 0x00000000003f7886 */ /* 0x000fe20000000100 */
[----:B------:R-:W-:Y:S01]  /*16a0*/  VOTEU.ANY UP2, P0 ;  /* 0x00000000003f7886 */ /* 0x000fe20000040100 */
[----:B------:R-:W-:Y:S01]  /*16b0*/  VOTEU.ANY UP1, P1 ;  /* 0x00000000003f7886 */ /* 0x000fe20000820100 */
[----:B------:R-:W-:Y:S01]  /*16c0*/  VOTEU.ANY UP3, P1 ;  /* 0x00000000003f7886 */ /* 0x000fe20000860100 */
[----:B------:R1:W-:Y:S01]  /*16d0*/  @!P2 SYNCS.ARRIVE.TRANS64 RZ, [UR8+0x6000], R2 ;  /* 0x00600002ffffa9a7 */ /* 0x0003e20008000008 */
[----:B------:R2:W-:Y:S06]  /*16e0*/  MEMBAR.ALL.CTA ;  /* 0x0000000000007992 */ /* 0x0005ec0000008000 */
[----:B--2---:R-:W2:Y:S01]  /*16f0*/  FENCE.VIEW.ASYNC.S ;  /* 0x00000000000073c6 */ /* 0x004ea20000000000 */
[----:B------:R-:W-:Y:S01]  /*1700*/  @UP0 UIADD3 UR9, UR8, 0x6000, URZ ;  /* 0x0000600008090890 */ /* 0x000fe2000fffe03f */
[----:B------:R-:W-:Y:S01]  /*1710*/  @UP0 UMOV UR4, UR20 ;  /* 0x0000001400040c82 */ /* 0x000fe20008000000 */
[----:B------:R-:W-:Y:S01]  /*1720*/  @UP0 UMOV UR5, UR21 ;  /* 0x0000001500050c82 */ /* 0x000fe20008000000 */
[----:B------:R-:W-:-:S02]  /*1730*/  @UP1 UIADD3 UR28, UR8, 0x4000, URZ ;  /* 0x00004000081c1890 */ /* 0x000fc4000fffe03f */
[----:B------:R-:W-:Y:S01]  /*1740*/  @UP1 UIADD3 UR29, UR8, 0x6000, URZ ;  /* 0x00006000081d1890 */ /* 0x000fe2000fffe03f */
[----:B-1----:R-:W-:Y:S01]  /*1750*/  SHF.L.U32 R2, R7, 0x1f, RZ ;  /* 0x0000001f07027819 */ /* 0x002fe200000006ff */
[----:B------:R-:W-:Y:S01]  /*1760*/  @UP1 UMOV UR12, UR22 ;  /* 0x00000016000c1c82 */ /* 0x000fe20008000000 */
[----:B------:R-:W-:Y:S01]  /*1770*/  @UP1 UMOV UR13, UR23 ;  /* 0x00000017000d1c82 */ /* 0x000fe20008000000 */
[----:B--2---:R-:W-:Y:S06]  /*1780*/  BAR.SYNC.DEFER_BLOCKING 0x0 ;  /* 0x0000000000007b1d */ /* 0x004fec0000010000 */
[----:B------:R1:W-:Y:S02]  /*1790*/  @UP2 UTMALDG.2D [UR8], [UR4] ;  /* 0x00000008040025b4 */ /* 0x0003e40008008000 */
[----:B------:R-:W-:Y:S06]  /*17a0*/  BAR.SYNC.DEFER_BLOCKING 0x0 ;  /* 0x0000000000007b1d */ /* 0x000fec0000010000 */
[----:B------:R1:W-:Y:S02]  /*17b0*/  @UP3 UTMALDG.2D [UR28], [UR12] ;  /* 0x0000001c0c0035b4 */ /* 0x0003e40008008000 */
[----:B------:R-:W-:Y:S06]  /*17c0*/  BAR.SYNC.DEFER_BLOCKING 0x0 ;  /* 0x0000000000007b1d */ /* 0x000fec0000010000 */
[----:B------:R-:W2:Y:S02]  /*17d0*/  SYNCS.PHASECHK.TRANS64.TRYWAIT P0, [UR8+0x6000], R2 ;  /* 0x00600002ff0075a7 */ /* 0x000ea40008000148 */
[----:B-12---:R-:W-:Y:S05]  /*17e0*/  @!P0 BRA `(.L_x_48) ;  /* 0x0000000400348947 */ /* 0x006fea0003800000 */
.L_x_50:
[----:B------:R-:W-:Y:S01]  /*17f0*/  USHF.L.U32 UR4, UR36, 0x7, URZ ;  /* 0x0000000724047899 */ /* 0x000fe2000800063f */
[----:B------:R-:W-:Y:S02]  /*1800*/  WARPGROUP.DEPBAR.LE gsb0, 0x0 ;  /* 0x00008000000079c5 */ /* 0x000fe40000010000 */
[----:B------:R-:W-:Y:S01]  /*1810*/  WARPGROUP.ARRIVE ;  /* 0x00000000000079c5 */ /* 0x000fe20000000000 */
[----:B------:R-:W-:Y:S01]  /*1820*/  ULOP3.LUT UR4, UR4, 0x200, URZ, 0xc0, !UPT ;  /* 0x0000020004047892 */ /* 0x000fe2000f8ec03f */
[----:B------:R-:W1:Y:S01]  /*1830*/  LDC R2, c[0x0][0x230] ;  /* 0x00008c00ff027b82 */ /* 0x000e620000000800 */
[----:B------:R-:W-:Y:S01]  /*1840*/  UMOV UR19, 0x40000040 ;  /* 0x4000004000137882 */ /* 0x000fe20000000000 */
[----:B------:R-:W-:Y:S01]  /*1850*/  UMOV UR17, 0x40000040 ;  /* 0x4000004000117882 */ /* 0x000fe20000000000 */
[----:B------:R-:W-:Y:S01]  /*1860*/  ULEA.HI UR4, UR8, UR4, URZ, 0x1c ;  /* 0x0000000408047291 */ /* 0x000fe2000f8fe03f */
[----:B------:R-:W-:Y:S01]  /*1870*/  LOP3.LUT R7, R7, 0x1, RZ, 0x3c, !PT ;  /* 0x0000000107077812 */ /* 0x000fe200078e3cff */
[----:B------:R-:W-:-:S02]  /*1880*/  UIADD3 UR10, UR10, 0x40, URZ ;  /* 0x000000400a0a7890 */ /* 0x000fc4000fffe03f */
[----:B------:R-:W-:-:S03]  /*1890*/  ULOP3.LUT UR16, UR4, 0x3fff, URZ, 0xc0, !UPT ;  /* 0x00003fff04107892 */ /* 0x000fc6000f8ec03f */
[----:B------:R-:W-:-:S06]  /*18a0*/  UMOV UR4, URZ ;  /* 0x0000003f00047c82 */ /* 0x000fcc0008000000 */
[----:B------:R-:W-:Y:S01]  /*18b0*/  HGMMA.64x64x16.F32.BF16 R24, gdesc[UR16], R24 ;  /* 0x00e00000101879f0 */ /* 0x000fe20008701818 */
[----:B------:R-:W-:-:S04]  /*18c0*/  UIADD3 UR16, UP0, UR16, 0x2, URZ ;  /* 0x0000000210107890 */ /* 0x000fc8000ff1e03f */
[----:B------:R-:W-:-:S03]  /*18d0*/  UIADD3.X UR5, UR4, 0x40000040, URZ, UP0, !UPT ;  /* 0x4000004004057890 */ /* 0x000fc600087fe43f */
[----:B------:R-:W-:Y:S01]  /*18e0*/  UMOV UR4, UR16 ;  /* 0x0000001000047c82 */ /* 0x000fe20008000000 */
[----:B-1----:R-:W-:Y:S01]  /*18f0*/  ISETP.LE.AND P0, PT, R2, UR10, PT ;  /* 0x0000000a02007c0c */ /* 0x002fe2000bf03270 */
[----:B------:R-:W-:Y:S02]  /*1900*/  UIADD3.64 UR32, UR4, 0x2, URZ ;  /* 0x0000000204207897 */ /* 0x000fe4000fffe03f */
[----:B------:R-:W-:Y:S02]  /*1910*/  UIADD3.64 UR12, UR4, 0x4, URZ ;  /* 0x00000004040c7897 */ /* 0x000fe4000fffe03f */
[----:B------:R-:W-:Y:S05]  /*1920*/  HGMMA.64x64x16.F32.BF16 R24, gdesc[UR4], R24 ;  /* 0x00e00000041879f0 */ /* 0x000fea0008701818 */
[----:B------:R-:W-:Y:S04]  /*1930*/  HGMMA.64x64x16.F32.BF16 R24, gdesc[UR32], R24 ;  /* 0x00e00000201879f0 */ /* 0x000fe80008701818 */
[----:B------:R-:W-:Y:S01]  /*1940*/  HGMMA.64x64x16.F32.BF16 R24, gdesc[UR12], R24, gsb0 ;  /* 0x00e000000c1879f0 */ /* 0x000fe20008001818 */
[----:B------:R-:W-:Y:S05]  /*1950*/  @!P0 BRA `(.L_x_49) ;  /* 0xfffffffc00308947 */ /* 0x000fea000383ffff */
.L_x_47:
[C---:B-1----:R-:W-:Y:S01]  /*1960*/  IMAD.SHL.U32 R2, R0.reuse, 0x80, RZ ;  /* 0x0000008000027824 */ /* 0x042fe200078e00ff */
[----:B------:R-:W-:Y:S02]  /*1970*/  WARPGROUP.DEPBAR.LE gsb0, 0x0 ;  /* 0x00008000000079c5 */ /* 0x000fe40000010000 */
[----:B------:R-:W-:Y:S01]  /*1980*/  IMAD.SHL.U32 R3, R0, 0x40, RZ ;  /* 0x0000004000037824 */ /* 0x000fe200078e00ff */
[----:B------:R-:W-:Y:S01]  /*1990*/  BAR.SYNC.DEFER_BLOCKING 0x0 ;  /* 0x0000000000007b1d */ /* 0x000fe20000010000 */
[----:B------:R-:W-:Y:S02]  /*19a0*/  LOP3.LUT R2, R2, 0x780, RZ, 0xc0, !PT ;  /* 0x0000078002027812 */ /* 0x000fe400078ec0ff */
[----:B------:R-:W-:Y:S02]  /*19b0*/  ELECT P0, URZ, PT ;  /* 0x00000000003f782f */ /* 0x000fe40003800000 */
[----:B------:R-:W-:Y:S02]  /*19c0*/  F2FP.BF16.F32.PACK_AB R24, R25, R24 ;  /* 0x000000181918723e */ /* 0x000fe400000010ff */
[----:B----4-:R-:W-:Y:S01]  /*19d0*/  LOP3.LUT R4, R2, 0x3800, R3, 0xf8, !PT ;  /* 0x0000380002047812 */ /* 0x010fe200078ef803 */
[----:B------:R-:W-:Y:S01]  /*19e0*/  IMAD.SHL.U32 R2, R0, 0x10, RZ ;  /* 0x0000001000027824 */ /* 0x000fe200078e00ff */
[----:B------:R-:W-:Y:S01]  /*19f0*/  F2FP.BF16.F32.PACK_AB R25, R27, R26 ;  /* 0x0000001a1b19723e */ /* 0x000fe200000010ff */
[----:B------:R-:W-:Y:S01]  /*1a00*/  UMOV UR9, UR31 ;  /* 0x0000001f00097c82 */ /* 0x000fe20008000000 */
[----:B------:R-:W-:Y:S01]  /*1a10*/  F2FP.BF16.F32.PACK_AB R32, R33, R32 ;  /* 0x000000202120723e */ /* 0x000fe200000010ff */
[----:B------:R-:W-:Y:S01]  /*1a20*/  UMOV UR10, UR11 ;  /* 0x0000000b000a7c82 */ /* 0x000fe20008000000 */
[----:B------:R-:W-:-:S02]  /*1a30*/  LOP3.LUT R3, R2, 0x70, RZ, 0xc0, !PT ;  /* 0x0000007002037812 */ /* 0x000fc400078ec0ff */
[----:B------:R-:W-:Y:S02]  /*1a40*/  F2FP.BF16.F32.PACK_AB R26, R29, R28 ;  /* 0x0000001c1d1a723e */ /* 0x000fe400000010ff */
[----:B------:R-:W-:Y:S02]  /*1a50*/  LOP3.LUT R3, R3, 0x10, R0, 0x78, !PT ;  /* 0x0000001003037812 */ /* 0x000fe400078e7800 */
[----:B------:R-:W-:Y:S02]  /*1a60*/  F2FP.BF16.F32.PACK_AB R27, R31, R30 ;  /* 0x0000001e1f1b723e */ /* 0x000fe400000010ff */
[----:B------:R-:W-:Y:S02]  /*1a70*/  LOP3.LUT R3, R4, R3, RZ, 0xfc, !PT ;  /* 0x0000000304037212 */ /* 0x000fe400078efcff */
[----:B------:R-:W-:Y:S02]  /*1a80*/  F2FP.BF16.F32.PACK_AB R33, R35, R34 ;  /* 0x000000222321723e */ /* 0x000fe400000010ff */
[C---:B------:R-:W-:Y:S01]  /*1a90*/  LOP3.LUT R2, R3.reuse, 0x20, RZ, 0x3c, !PT ;  /* 0x0000002003027812 */ /* 0x040fe200078e3cff */
[C---:B------:R-:W-:Y:S01]  /*1aa0*/  VIADD R0, R3.reuse, UR8 ;  /* 0x0000000803007c36 */ /* 0x040fe20008000000 */
[C---:B------:R-:W-:Y:S01]  /*1ab0*/  LOP3.LUT R4, R3.reuse, 0x40, RZ, 0x3c, !PT ;  /* 0x0000004003047812 */ /* 0x040fe200078e3cff */
[----:B------:R-:W1:Y:S01]  /*1ac0*/  @!P2 SYNCS.CCTL.IV [UR8+0x6000] ;  /* 0x00600000ff00a9b1 */ /* 0x000e620008000008 */
[----:B------:R-:W-:Y:S01]  /*1ad0*/  LOP3.LUT R3, R3, 0x60, RZ, 0x3c, !PT ;  /* 0x0000006003037812 */ /* 0x000fe200078e3cff */
[----:B------:R-:W-:Y:S01]  /*1ae0*/  VIADD R2, R2, UR8 ;  /* 0x0000000802027c36 */ /* 0x000fe20008000000 */
[----:B------:R-:W-:Y:S01]  /*1af0*/  F2FP.BF16.F32.PACK_AB R40, R41, R40 ;  /* 0x000000282928723e */ /* 0x000fe200000010ff */
[----:B------:R-:W-:Y:S01]  /*1b00*/  VIADD R4, R4, UR8 ;  /* 0x0000000804047c36 */ /* 0x000fe20008000000 */
[----:B------:R-:W-:Y:S01]  /*1b10*/  F2FP.BF16.F32.PACK_AB R34, R37, R36 ;  /* 0x000000242522723e */ /* 0x000fe200000010ff */
[----:B------:R-:W-:Y:S01]  /*1b20*/  VIADD R3, R3, UR8 ;  /* 0x0000000803037c36 */ /* 0x000fe20008000000 */
[----:B------:R-:W-:Y:S01]  /*1b30*/  F2FP.BF16.F32.PACK_AB R35, R39, R38 ;  /* 0x000000262723723e */ /* 0x000fe200000010ff */
[----:B-1----:R-:W-:Y:S01]  /*1b40*/  STSM.16.M88.4 [R0], R24 ;  /* 0x0000001800007844 */ /* 0x002fe20000000200 */
[----:B------:R-:W-:-:S02]  /*1b50*/  F2FP.BF16.F32.PACK_AB R41, R43, R42 ;  /* 0x0000002a2b29723e */ /* 0x000fc400000010ff */
[----:B------:R-:W-:Y:S01]  /*1b60*/  F2FP.BF16.F32.PACK_AB R48, R49, R48 ;  /* 0x000000303130723e */ /* 0x000fe200000010ff */
[----:B------:R-:W-:Y:S01]  /*1b70*/  STSM.16.M88.4 [R2], R32 ;  /* 0x0000002002007844 */ /* 0x000fe20000000200 */
[----:B------:R-:W-:Y:S02]  /*1b80*/  F2FP.BF16.F32.PACK_AB R42, R45, R44 ;  /* 0x0000002c2d2a723e */ /* 0x000fe400000010ff */
[----:B------:R-:W-:Y:S02]  /*1b90*/  F2FP.BF16.F32.PACK_AB R43, R47, R46 ;  /* 0x0000002e2f2b723e */ /* 0x000fe400000010ff */
[----:B------:R-:W-:Y:S02]  /*1ba0*/  F2FP.BF16.F32.PACK_AB R49, R51, R50 ;  /* 0x000000323331723e */ /* 0x000fe400000010ff */
[----:B------:R-:W-:Y:S01]  /*1bb0*/  F2FP.BF16.F32.PACK_AB R50, R53, R52 ;  /* 0x000000343532723e */ /* 0x000fe200000010ff */
[----:B------:R-:W-:Y:S01]  /*1bc0*/  STSM.16.M88.4 [R4], R40 ;  /* 0x0000002804007844 */ /* 0x000fe20000000200 */
[----:B------:R-:W-:-:S02]  /*1bd0*/  F2FP.BF16.F32.PACK_AB R51, R55, R54 ;  /* 0x000000363733723e */ /* 0x000fc400000010ff */
[----:B------:R-:W-:-:S03]  /*1be0*/  ISETP.LT.U32.AND P0, PT, R6, 0x20, P0 ;  /* 0x000000200600780c */ /* 0x000fc60000701070 */
[----:B------:R-:W-:Y:S01]  /*1bf0*/  STSM.16.M88.4 [R3], R48 ;  /* 0x0000003003007844 */ /* 0x000fe20000000200 */
[----:B------:R1:W-:Y:S06]  /*1c00*/  MEMBAR.ALL.CTA ;  /* 0x0000000000007992 */ /* 0x0003ec0000008000 */
[----:B-1----:R-:W1:Y:S03]  /*1c10*/  FENCE.VIEW.ASYNC.S ;  /* 0x00000000000073c6 */ /* 0x002e660000000000 */
[----:B-1----:R-:W-:Y:S01]  /*1c20*/  VOTEU.ANY UP0, P0 ;  /* 0x00000000003f7886 */ /* 0x002fe20000000100 */
[----:B------:R-:W-:-:S04]  /*1c30*/  VOTEU.ANY UP1, P0 ;  /* 0x00000000003f7886 */ /* 0x000fc80000020100 */
[----:B--2---:R-:W-:Y:S01]  /*1c40*/  @UP0 UMOV UR4, UR24 ;  /* 0x0000001800040c82 */ /* 0x004fe20008000000 */
[----:B------:R-:W-:Y:S01]  /*1c50*/  @UP0 UMOV UR5, UR25 ;  /* 0x0000001900050c82 */ /* 0x000fe20008000000 */
[----:B------:R-:W-:Y:S06]  /*1c60*/  BAR.SYNC.DEFER_BLOCKING 0x0 ;  /* 0x0000000000007b1d */ /* 0x000fec0000010000 */
[----:B------:R1:W-:Y:S01]  /*1c70*/  @UP1 UTMASTG.2D [UR8], [UR4] ;  /* 0x00000008040013b5 */ /* 0x0003e20008008000 */
[----:B------:R0:W-:Y:S01]  /*1c80*/  UTMACMDFLUSH ;  /* 0x00000000000079b7 */ /* 0x0001e20000000000 */
[----:B------:R-:W-:-:S04]  /*1c90*/  DEPBAR.LE SB0, 0x0 ;  /* 0x000080000000791a */ /* 0x000fc80000000000 */
[----:B------:R-:W-:Y:S06]  /*1ca0*/  BAR.SYNC.DEFER_BLOCKING 0x0 ;  /* 0x0000000000007b1d */ /* 0x000fec0000010000 */
[----:B-1----:R-:W-:Y:S05]  /*1cb0*/  EXIT ;  /* 0x000000000000794d */ /* 0x002fea0003800000 */
.L_x_48:
[----:B------:R-:W1:Y:S02]  /*1cc0*/  SYNCS.PHASECHK.TRANS64.TRYWAIT P0, [UR8+0x6000], R2 ;  /* 0x00600002ff0075a7 */ /* 0x000e640008000148 */
[----:B-1----:R-:W-:Y:S05]  /*1cd0*/  @!P0 BRA `(.L_x_48) ;  /* 0xfffffffc00f88947 */ /* 0x002fea000383ffff */
[----:B------:R-:W-:Y:S05]  /*1ce0*/  BRA `(.L_x_50) ;  /* 0xfffffff800c07947 */ /* 0x000fea000383ffff */
.L_x_51:
[----:B------:R-:W-:-:S00]  /*1cf0*/  BRA `(.L_x_51) ;  /* 0xfffffffc00fc7947 */ /* 0x000fc0000383ffff */
[----:B------:R-:W-:-:S00]  /*1d00*/  NOP ;  /* 0x0000000000007918 */ /* 0x000fc00000000000 */
[----:B------:R-:W-:-:S00]  /*1d10*/  NOP ;  /* 0x0000000000007918 */ /* 0x000fc00000000000 */
[----:B------:R-:W-:-:S00]  /*1d20*/  NOP ;  /* 0x0000000000007918 */ /* 0x000fc00000000000 */
[----:B------:R-:W-:-:S00]  /*1d30*/  NOP ;  /* 0x0000000000007918 */ /* 0x000fc00000000000 */
[----:B------:R-:W-:-:S00]  /*1d40*/  NOP ;  /* 0x0000000000007918 */ /* 0x000fc00000000000 */
[----:B------:R-:W-:-:S00]  /*1d50*/  NOP ;  /* 0x0000000000007918 */ /* 0x000fc00000000000 */
[----:B------:R-:W-:-:S00]  /*1d60*/  NOP ;  /* 0x0000000000007918 */ /* 0x000fc00000000000 */
[----:B------:R-:W-:-:S00]  /*1d70*/  NOP ;  /* 0x0000000000007918 */ /* 0x000fc00000000000 */
.L_x_52:


//--------------------- .nv.shared.gluon_wgmma    --------------------------
	.section	.nv.shared.gluon_wgmma,"aw",@nobits
	.sectionflags	@""
	.align	16
	.zero		1024


//--------------------- .nv.shared.reserved.0     --------------------------
	.section	.nv.shared.reserved.0,"aw",@nobits
	.weak		__nv_reservedSMEM_offset_0_alias
	.size		__nv_reservedSMEM_offset_0_alias, 0, 0
	.other		__nv_reservedSMEM_offset_0_alias,@"STO_CUDA_RESERVED_SHARED STV_DEFAULT"
__nv_reservedSMEM_offset_0_alias:
	.zero		0


//--------------------- .nv.constant0.gluon_wgmma --------------------------
	.section	.nv.constant0.gluon_wgmma,"a",@progbits
	.sectionflags	@""
	.align	4
.nv.constant0.gluon_wgmma:
	.zero		608


//--------------------- SYMBOLS --------------------------

	.type		.nv.reservedSmem.offset0,@object
	.size		.nv.reservedSmem.offset0,0x4
